//
// Generated by NVIDIA NVVM Compiler
//
// Compiler Build ID: CL-36424714
// Cuda compilation tools, release 13.0, V13.0.88
// Based on NVVM 20.0.0
//

.version 9.0
.target sm_100
.address_size 64

	// .globl	_Z6A_starPiS_S_S_S_S_S_S_S_S_iiii
.extern .func  (.param .b32 func_retval0) vprintf
(
	.param .b64 vprintf_param_0,
	.param .b64 vprintf_param_1
)
;
.global .align 4 .b8 Cx[4000000];
.global .align 1 .b8 $str[15] = {37, 100, 36, 37, 100, 58, 32, 37, 100, 32, 44, 37, 100, 10};
.global .align 1 .b8 $str$1[15] = {37, 100, 45, 37, 100, 58, 32, 37, 100, 32, 44, 37, 100, 10};

.visible .entry _Z6A_starPiS_S_S_S_S_S_S_S_S_iiii(
	.param .u64 .ptr .align 1 _Z6A_starPiS_S_S_S_S_S_S_S_S_iiii_param_0,
	.param .u64 .ptr .align 1 _Z6A_starPiS_S_S_S_S_S_S_S_S_iiii_param_1,
	.param .u64 .ptr .align 1 _Z6A_starPiS_S_S_S_S_S_S_S_S_iiii_param_2,
	.param .u64 .ptr .align 1 _Z6A_starPiS_S_S_S_S_S_S_S_S_iiii_param_3,
	.param .u64 .ptr .align 1 _Z6A_starPiS_S_S_S_S_S_S_S_S_iiii_param_4,
	.param .u64 .ptr .align 1 _Z6A_starPiS_S_S_S_S_S_S_S_S_iiii_param_5,
	.param .u64 .ptr .align 1 _Z6A_starPiS_S_S_S_S_S_S_S_S_iiii_param_6,
	.param .u64 .ptr .align 1 _Z6A_starPiS_S_S_S_S_S_S_S_S_iiii_param_7,
	.param .u64 .ptr .align 1 _Z6A_starPiS_S_S_S_S_S_S_S_S_iiii_param_8,
	.param .u64 .ptr .align 1 _Z6A_starPiS_S_S_S_S_S_S_S_S_iiii_param_9,
	.param .u32 _Z6A_starPiS_S_S_S_S_S_S_S_S_iiii_param_10,
	.param .u32 _Z6A_starPiS_S_S_S_S_S_S_S_S_iiii_param_11,
	.param .u32 _Z6A_starPiS_S_S_S_S_S_S_S_S_iiii_param_12,
	.param .u32 _Z6A_starPiS_S_S_S_S_S_S_S_S_iiii_param_13
)
{
	.local .align 16 .b8 	__local_depot0[16];
	.reg .b64 	%SP;
	.reg .b64 	%SPL;
	.reg .pred 	%p<17>;
	.reg .b32 	%r<97>;
	.reg .b64 	%rd<83>;

	mov.u64 	%SPL, __local_depot0;
	cvta.local.u64 	%SP, %SPL;
	ld.param.u64 	%rd27, [_Z6A_starPiS_S_S_S_S_S_S_S_S_iiii_param_0];
	ld.param.u64 	%rd28, [_Z6A_starPiS_S_S_S_S_S_S_S_S_iiii_param_1];
	ld.param.u64 	%rd29, [_Z6A_starPiS_S_S_S_S_S_S_S_S_iiii_param_2];
	ld.param.u64 	%rd35, [_Z6A_starPiS_S_S_S_S_S_S_S_S_iiii_param_3];
	ld.param.u64 	%rd30, [_Z6A_starPiS_S_S_S_S_S_S_S_S_iiii_param_4];
	ld.param.u64 	%rd36, [_Z6A_starPiS_S_S_S_S_S_S_S_S_iiii_param_5];
	ld.param.u64 	%rd31, [_Z6A_starPiS_S_S_S_S_S_S_S_S_iiii_param_6];
	ld.param.u64 	%rd32, [_Z6A_starPiS_S_S_S_S_S_S_S_S_iiii_param_7];
	ld.param.u64 	%rd33, [_Z6A_starPiS_S_S_S_S_S_S_S_S_iiii_param_8];
	ld.param.u64 	%rd34, [_Z6A_starPiS_S_S_S_S_S_S_S_S_iiii_param_9];
	ld.param.u32 	%r41, [_Z6A_starPiS_S_S_S_S_S_S_S_S_iiii_param_10];
	ld.param.u32 	%r95, [_Z6A_starPiS_S_S_S_S_S_S_S_S_iiii_param_11];
	ld.param.u32 	%r43, [_Z6A_starPiS_S_S_S_S_S_S_S_S_iiii_param_12];
	ld.param.u32 	%r44, [_Z6A_starPiS_S_S_S_S_S_S_S_S_iiii_param_13];
	cvta.to.global.u64 	%rd1, %rd35;
	cvta.to.global.u64 	%rd2, %rd36;
	mov.u32 	%r45, %ctaid.x;
	mov.u32 	%r46, %ntid.x;
	mov.u32 	%r47, %tid.x;
	mad.lo.s32 	%r1, %r45, %r46, %r47;
	setp.ge.s32 	%p1, %r1, %r43;
	@%p1 bra 	$L__BB0_23;
	cvta.to.global.u64 	%rd37, %rd31;
	mul.wide.s32 	%rd38, %r1, 4;
	add.s64 	%rd3, %rd37, %rd38;
	ld.global.u32 	%r2, [%rd3];
	setp.lt.s32 	%p2, %r2, 1;
	@%p2 bra 	$L__BB0_23;
	add.s32 	%r3, %r41, -1;
	add.s32 	%r48, %r3, %r43;
	div.s32 	%r49, %r48, %r43;
	mul.lo.s32 	%r50, %r49, %r1;
	mul.wide.s32 	%rd39, %r50, 4;
	add.s64 	%rd4, %rd2, %rd39;
	ld.global.u32 	%r4, [%rd4];
	add.s32 	%r5, %r50, -1;
	add.s32 	%r51, %r5, %r2;
	mul.wide.s32 	%rd40, %r51, 4;
	add.s64 	%rd41, %rd2, %rd40;
	ld.global.u32 	%r52, [%rd41];
	st.global.u32 	[%rd4], %r52;
	ld.global.u32 	%r53, [%rd3];
	add.s32 	%r88, %r53, -1;
	st.global.u32 	[%rd3], %r88;
	setp.lt.s32 	%p3, %r53, 3;
	@%p3 bra 	$L__BB0_12;
	mov.b32 	%r90, 0;
	mov.b32 	%r89, 1;
	mov.u64 	%rd51, Cx;
	mov.u32 	%r91, %r90;
$L__BB0_4:
	mov.u32 	%r10, %r91;
	mov.u32 	%r91, %r89;
	add.s32 	%r11, %r90, 2;
	setp.lt.s32 	%p4, %r11, %r88;
	@%p4 bra 	$L__BB0_6;
	mul.wide.s32 	%rd42, %r10, 4;
	add.s64 	%rd81, %rd4, %rd42;
	ld.global.u32 	%r93, [%rd81];
	mul.wide.s32 	%rd43, %r93, 4;
	mov.u64 	%rd44, Cx;
	add.s64 	%rd45, %rd44, %rd43;
	ld.volatile.global.u32 	%r56, [%rd45];
	add.s32 	%r57, %r11, %r5;
	mul.wide.s32 	%rd46, %r57, 4;
	add.s64 	%rd82, %rd2, %rd46;
	ld.global.u32 	%r94, [%rd82];
	mul.wide.s32 	%rd47, %r94, 4;
	add.s64 	%rd48, %rd44, %rd47;
	ld.volatile.global.u32 	%r58, [%rd48];
	setp.gt.s32 	%p5, %r56, %r58;
	@%p5 bra 	$L__BB0_11;
	bra.uni 	$L__BB0_12;
$L__BB0_6:
	mul.wide.s32 	%rd49, %r10, 4;
	add.s64 	%rd81, %rd4, %rd49;
	ld.global.u32 	%r93, [%rd81];
	mul.wide.s32 	%rd50, %r93, 4;
	add.s64 	%rd8, %rd51, %rd50;
	ld.volatile.global.u32 	%r59, [%rd8];
	mul.wide.s32 	%rd52, %r90, 4;
	add.s64 	%rd9, %rd4, %rd52;
	add.s64 	%rd82, %rd9, 4;
	ld.global.u32 	%r94, [%rd9+4];
	mul.wide.s32 	%rd53, %r94, 4;
	add.s64 	%rd11, %rd51, %rd53;
	ld.volatile.global.u32 	%r60, [%rd11];
	setp.gt.s32 	%p6, %r59, %r60;
	@%p6 bra 	$L__BB0_8;
	ld.global.u32 	%r92, [%rd9+8];
	bra.uni 	$L__BB0_9;
$L__BB0_8:
	ld.volatile.global.u32 	%r61, [%rd11];
	ld.global.u32 	%r92, [%rd9+8];
	mul.wide.s32 	%rd54, %r92, 4;
	mov.u64 	%rd55, Cx;
	add.s64 	%rd56, %rd55, %rd54;
	ld.volatile.global.u32 	%r62, [%rd56];
	setp.le.s32 	%p7, %r61, %r62;
	@%p7 bra 	$L__BB0_11;
$L__BB0_9:
	ld.volatile.global.u32 	%r63, [%rd8];
	mul.wide.s32 	%rd57, %r92, 4;
	mov.u64 	%rd58, Cx;
	add.s64 	%rd12, %rd58, %rd57;
	ld.volatile.global.u32 	%r64, [%rd12];
	setp.le.s32 	%p8, %r63, %r64;
	@%p8 bra 	$L__BB0_12;
	ld.volatile.global.u32 	%r65, [%rd12];
	ld.volatile.global.u32 	%r66, [%rd11];
	setp.gt.s32 	%p9, %r65, %r66;
	add.s64 	%rd82, %rd9, 8;
	mov.u32 	%r94, %r92;
	@%p9 bra 	$L__BB0_12;
$L__BB0_11:
	st.global.u32 	[%rd82], %r93;
	st.global.u32 	[%rd81], %r94;
	shl.b32 	%r90, %r91, 1;
	or.b32  	%r89, %r90, 1;
	ld.global.u32 	%r88, [%rd3];
	setp.lt.s32 	%p10, %r89, %r88;
	@%p10 bra 	$L__BB0_4;
$L__BB0_12:
	setp.ne.s32 	%p11, %r4, %r44;
	@%p11 bra 	$L__BB0_14;
	cvta.to.global.u64 	%rd59, %rd34;
	mov.b32 	%r67, 1;
	st.global.u32 	[%rd59], %r67;
$L__BB0_14:
	cvta.to.global.u64 	%rd60, %rd27;
	mul.wide.s32 	%rd61, %r4, 4;
	add.s64 	%rd16, %rd60, %rd61;
	ld.global.u32 	%r96, [%rd16];
	setp.eq.s32 	%p12, %r4, %r3;
	@%p12 bra 	$L__BB0_16;
	ld.global.u32 	%r95, [%rd16+4];
$L__BB0_16:
	setp.ge.s32 	%p13, %r96, %r95;
	@%p13 bra 	$L__BB0_23;
	mov.u64 	%rd63, Cx;
	add.s64 	%rd17, %rd63, %rd61;
	add.s64 	%rd18, %rd1, %rd61;
	cvta.to.global.u64 	%rd19, %rd28;
	cvta.to.global.u64 	%rd20, %rd32;
	cvta.to.global.u64 	%rd21, %rd29;
	cvta.to.global.u64 	%rd22, %rd30;
	cvta.to.global.u64 	%rd23, %rd33;
$L__BB0_18:
	mul.wide.s32 	%rd64, %r96, 4;
	add.s64 	%rd65, %rd19, %rd64;
	ld.global.u32 	%r28, [%rd65];
	mul.wide.s32 	%rd66, %r28, 4;
	add.s64 	%rd24, %rd20, %rd66;
$L__BB0_19:
	atom.relaxed.global.cas.b32 	%r68, [%rd24], 0, 1;
	setp.ne.s32 	%p14, %r68, 0;
	@%p14 bra 	$L__BB0_19;
	add.s64 	%rd25, %rd63, %rd66;
	ld.volatile.global.u32 	%r69, [%rd25];
	ld.global.u32 	%r70, [%rd24];
	add.u64 	%rd69, %SP, 0;
	add.u64 	%rd26, %SPL, 0;
	st.local.v4.u32 	[%rd26], {%r4, %r28, %r69, %r70};
	mov.u64 	%rd70, $str;
	cvta.global.u64 	%rd71, %rd70;
	{ // callseq 0, 0
	.param .b64 param0;
	st.param.b64 	[param0], %rd71;
	.param .b64 param1;
	st.param.b64 	[param1], %rd69;
	.param .b32 retval0;
	call.uni (retval0), 
	vprintf, 
	(
	param0, 
	param1
	);
	ld.param.b32 	%r71, [retval0];
	} // callseq 0
	ld.volatile.global.u32 	%r73, [%rd25];
	ld.volatile.global.u32 	%r74, [%rd17];
	ld.global.u32 	%r37, [%rd18];
	sub.s32 	%r75, %r74, %r37;
	add.s64 	%rd73, %rd21, %rd64;
	ld.global.u32 	%r38, [%rd73];
	add.s32 	%r76, %r75, %r38;
	add.s64 	%rd74, %rd1, %rd66;
	ld.global.u32 	%r39, [%rd74];
	add.s32 	%r77, %r76, %r39;
	setp.le.s32 	%p15, %r73, %r77;
	@%p15 bra 	$L__BB0_22;
	ld.volatile.global.u32 	%r78, [%rd17];
	sub.s32 	%r79, %r78, %r37;
	add.s32 	%r80, %r79, %r38;
	add.s32 	%r81, %r80, %r39;
	st.volatile.global.u32 	[%rd25], %r81;
	membar.gl;
	add.s64 	%rd76, %rd22, %rd66;
	st.global.u32 	[%rd76], %r4;
	ld.volatile.global.u32 	%r82, [%rd25];
	ld.global.u32 	%r83, [%rd24];
	st.local.v4.u32 	[%rd26], {%r4, %r28, %r82, %r83};
	mov.u64 	%rd77, $str$1;
	cvta.global.u64 	%rd78, %rd77;
	{ // callseq 1, 0
	.param .b64 param0;
	st.param.b64 	[param0], %rd78;
	.param .b64 param1;
	st.param.b64 	[param1], %rd69;
	.param .b32 retval0;
	call.uni (retval0), 
	vprintf, 
	(
	param0, 
	param1
	);
	ld.param.b32 	%r84, [retval0];
	} // callseq 1
	add.s64 	%rd80, %rd23, %rd66;
	mov.b32 	%r86, 1;
	st.global.u32 	[%rd80], %r86;
$L__BB0_22:
	atom.relaxed.global.cas.b32 	%r87, [%rd24], 1, 0;
	add.s32 	%r96, %r96, 1;
	setp.ne.s32 	%p16, %r96, %r95;
	@%p16 bra 	$L__BB0_18;
$L__BB0_23:
	ret;

}
	// .globl	_Z5setNVPiS_S_i
.visible .entry _Z5setNVPiS_S_i(
	.param .u64 .ptr .align 1 _Z5setNVPiS_S_i_param_0,
	.param .u64 .ptr .align 1 _Z5setNVPiS_S_i_param_1,
	.param .u64 .ptr .align 1 _Z5setNVPiS_S_i_param_2,
	.param .u32 _Z5setNVPiS_S_i_param_3
)
{
	.reg .pred 	%p<3>;
	.reg .b32 	%r<8>;
	.reg .b64 	%rd<11>;

	ld.param.u64 	%rd1, [_Z5setNVPiS_S_i_param_0];
	ld.param.u64 	%rd2, [_Z5setNVPiS_S_i_param_1];
	ld.param.u64 	%rd3, [_Z5setNVPiS_S_i_param_2];
	ld.param.u32 	%r2, [_Z5setNVPiS_S_i_param_3];
	mov.u32 	%r3, %ctaid.x;
	mov.u32 	%r4, %ntid.x;
	mov.u32 	%r5, %tid.x;
	mad.lo.s32 	%r1, %r3, %r4, %r5;
	setp.ge.s32 	%p1, %r1, %r2;
	@%p1 bra 	$L__BB1_3;
	cvta.to.global.u64 	%rd4, %rd1;
	mul.wide.s32 	%rd5, %r1, 4;
	add.s64 	%rd6, %rd4, %rd5;
	ld.global.u32 	%r6, [%rd6];
	setp.ne.s32 	%p2, %r6, 1;
	@%p2 bra 	$L__BB1_3;
	cvta.to.global.u64 	%rd7, %rd3;
	atom.global.add.u32 	%r7, [%rd7], 1;
	cvta.to.global.u64 	%rd8, %rd2;
	mul.wide.s32 	%rd9, %r7, 4;
	add.s64 	%rd10, %rd8, %rd9;
	st.global.u32 	[%rd10], %r1;
$L__BB1_3:
	ret;

}
	// .globl	_Z8insertPQPiS_S_S_ii
.visible .entry _Z8insertPQPiS_S_S_ii(
	.param .u64 .ptr .align 1 _Z8insertPQPiS_S_S_ii_param_0,
	.param .u64 .ptr .align 1 _Z8insertPQPiS_S_S_ii_param_1,
	.param .u64 .ptr .align 1 _Z8insertPQPiS_S_S_ii_param_2,
	.param .u64 .ptr .align 1 _Z8insertPQPiS_S_S_ii_param_3,
	.param .u32 _Z8insertPQPiS_S_S_ii_param_4,
	.param .u32 _Z8insertPQPiS_S_S_ii_param_5
)
{
	.reg .pred 	%p<7>;
	.reg .b32 	%r<31>;
	.reg .b64 	%rd<24>;

	ld.param.u64 	%rd9, [_Z8insertPQPiS_S_S_ii_param_0];
	ld.param.u64 	%rd7, [_Z8insertPQPiS_S_S_ii_param_1];
	ld.param.u64 	%rd8, [_Z8insertPQPiS_S_S_ii_param_2];
	ld.param.u64 	%rd10, [_Z8insertPQPiS_S_S_ii_param_3];
	ld.param.u32 	%r11, [_Z8insertPQPiS_S_S_ii_param_4];
	ld.param.u32 	%r12, [_Z8insertPQPiS_S_S_ii_param_5];
	cvta.to.global.u64 	%rd1, %rd9;
	cvta.to.global.u64 	%rd2, %rd10;
	mov.u32 	%r13, %ctaid.x;
	mov.u32 	%r14, %ntid.x;
	mov.u32 	%r15, %tid.x;
	mad.lo.s32 	%r29, %r13, %r14, %r15;
	setp.ge.s32 	%p1, %r29, %r11;
	@%p1 bra 	$L__BB2_7;
	add.s32 	%r16, %r11, %r12;
	add.s32 	%r17, %r16, -1;
	div.s32 	%r18, %r17, %r11;
	mul.lo.s32 	%r2, %r18, %r29;
	ld.global.u32 	%r19, [%rd2];
	setp.ge.s32 	%p2, %r29, %r19;
	@%p2 bra 	$L__BB2_7;
	cvta.to.global.u64 	%rd11, %rd7;
	mul.wide.s32 	%rd12, %r29, 4;
	add.s64 	%rd3, %rd11, %rd12;
	cvta.to.global.u64 	%rd4, %rd8;
	mov.u64 	%rd19, Cx;
$L__BB2_3:
	mul.wide.s32 	%rd13, %r29, 4;
	add.s64 	%rd14, %rd4, %rd13;
	ld.global.u32 	%r20, [%rd14];
	ld.global.u32 	%r21, [%rd3];
	add.s32 	%r22, %r21, %r2;
	mul.wide.s32 	%rd15, %r22, 4;
	add.s64 	%rd16, %rd1, %rd15;
	st.global.u32 	[%rd16], %r20;
	ld.global.u32 	%r30, [%rd3];
	add.s32 	%r23, %r30, 1;
	st.global.u32 	[%rd3], %r23;
	setp.lt.s32 	%p3, %r30, 1;
	@%p3 bra 	$L__BB2_6;
$L__BB2_4:
	add.s32 	%r6, %r30, -1;
	shr.u32 	%r7, %r6, 1;
	add.s32 	%r24, %r7, %r2;
	mul.wide.s32 	%rd17, %r24, 4;
	add.s64 	%rd5, %rd1, %rd17;
	ld.global.u32 	%r8, [%rd5];
	mul.wide.s32 	%rd18, %r8, 4;
	add.s64 	%rd20, %rd19, %rd18;
	ld.volatile.global.u32 	%r25, [%rd20];
	add.s32 	%r26, %r30, %r2;
	mul.wide.s32 	%rd21, %r26, 4;
	add.s64 	%rd6, %rd1, %rd21;
	ld.global.u32 	%r9, [%rd6];
	mul.wide.s32 	%rd22, %r9, 4;
	add.s64 	%rd23, %rd19, %rd22;
	ld.volatile.global.u32 	%r27, [%rd23];
	setp.le.s32 	%p4, %r25, %r27;
	@%p4 bra 	$L__BB2_6;
	st.global.u32 	[%rd6], %r8;
	st.global.u32 	[%rd5], %r9;
	setp.gt.u32 	%p5, %r6, 1;
	mov.u32 	%r30, %r7;
	@%p5 bra 	$L__BB2_4;
$L__BB2_6:
	add.s32 	%r29, %r29, %r11;
	ld.global.u32 	%r28, [%rd2];
	setp.lt.s32 	%p6, %r29, %r28;
	@%p6 bra 	$L__BB2_3;
$L__BB2_7:
	ret;

}


// ===== COMPILED SASS (sm_100) =====

	.target	sm_100

	.elftype	@"ET_EXEC"


//--------------------- .note.nv.tkinfo           --------------------------
	.section	.note.nv.tkinfo,"",@"SHT_NOTE"
	.sectionflags	@"SHF_NOTE_NV_TKINFO"
	.tkinfo
        /*0018*/ 	.word	0x00000002
        /*0030*/ 	.string	""
        /*0030*/ 	.string	"ptxas"
        /*0030*/ 	.string	"Cuda compilation tools, release 13.0, V13.0.88"
        /*0030*/ 	.string	"Build cuda_13.0.r13.0/compiler.36424714_0"
        /*0030*/ 	.string	"-arch sm_100 -m 64 "



//--------------------- .note.nv.cuinfo           --------------------------
	.section	.note.nv.cuinfo,"",@"SHT_NOTE"
	.sectionflags	@"SHF_NOTE_NV_CUINFO"
        /*0018*/ 	.short	0x0002
        /*001a*/ 	.short	0x0064
        /*001c*/ 	.short	0x0082
	.zero		2


//--------------------- .nv.info                  --------------------------
	.section	.nv.info,"",@"SHT_CUDA_INFO"
	.align	4


	//----- nvinfo : EIATTR_REGCOUNT
	.align		4
        /*0000*/ 	.byte	0x04, 0x2f
        /*0002*/ 	.short	(.L_4 - .L_3)
	.align		4
.L_3:
        /*0004*/ 	.word	index@(_Z6A_starPiS_S_S_S_S_S_S_S_S_iiii)
        /*0008*/ 	.word	0x00000026


	//----- nvinfo : EIATTR_FRAME_SIZE
	.align		4
.L_4:
        /*000c*/ 	.byte	0x04, 0x11
        /*000e*/ 	.short	(.L_6 - .L_5)
	.align		4
.L_5:
        /*0010*/ 	.word	index@(_Z6A_starPiS_S_S_S_S_S_S_S_S_iiii)
        /*0014*/ 	.word	0x00000010


	//----- nvinfo : EIATTR_REGCOUNT
	.align		4
.L_6:
        /*0018*/ 	.byte	0x04, 0x2f
        /*001a*/ 	.short	(.L_8 - .L_7)
	.align		4
.L_7:
        /*001c*/ 	.word	index@(_Z5setNVPiS_S_i)
        /*0020*/ 	.word	0x0000000e


	//----- nvinfo : EIATTR_FRAME_SIZE
	.align		4
.L_8:
        /*0024*/ 	.byte	0x04, 0x11
        /*0026*/ 	.short	(.L_10 - .L_9)
	.align		4
.L_9:
        /*0028*/ 	.word	index@(_Z5setNVPiS_S_i)
        /*002c*/ 	.word	0x00000000


	//----- nvinfo : EIATTR_REGCOUNT
	.align		4
.L_10:
        /*0030*/ 	.byte	0x04, 0x2f
        /*0032*/ 	.short	(.L_12 - .L_11)
	.align		4
.L_11:
        /*0034*/ 	.word	index@(_Z8insertPQPiS_S_S_ii)
        /*0038*/ 	.word	0x0000001a


	//----- nvinfo : EIATTR_FRAME_SIZE
	.align		4
.L_12:
        /*003c*/ 	.byte	0x04, 0x11
        /*003e*/ 	.short	(.L_14 - .L_13)
	.align		4
.L_13:
        /*0040*/ 	.word	index@(_Z8insertPQPiS_S_S_ii)
        /*0044*/ 	.word	0x00000000


	//----- nvinfo : EIATTR_MIN_STACK_SIZE
	.align		4
.L_14:
        /*0048*/ 	.byte	0x04, 0x12
        /*004a*/ 	.short	(.L_16 - .L_15)
	.align		4
.L_15:
        /*004c*/ 	.word	index@(_Z8insertPQPiS_S_S_ii)
        /*0050*/ 	.word	0x00000000


	//----- nvinfo : EIATTR_MIN_STACK_SIZE
	.align		4
.L_16:
        /*0054*/ 	.byte	0x04, 0x12
        /*0056*/ 	.short	(.L_18 - .L_17)
	.align		4
.L_17:
        /*0058*/ 	.word	index@(_Z5setNVPiS_S_i)
        /*005c*/ 	.word	0x00000000


	//----- nvinfo : EIATTR_MIN_STACK_SIZE
	.align		4
.L_18:
        /*0060*/ 	.byte	0x04, 0x12
        /*0062*/ 	.short	(.L_20 - .L_19)
	.align		4
.L_19:
        /*0064*/ 	.word	index@(_Z6A_starPiS_S_S_S_S_S_S_S_S_iiii)
        /*0068*/ 	.word	0x00000010
.L_20:


//--------------------- .nv.compat                --------------------------
	.section	.nv.compat,"",@"SHT_CUDA_COMPAT_INFO"
	.align	4
        /*0000*/ 	.byte	0x02, 0x09, 0x00, 0x00, 0x02, 0x02, 0x01, 0x00, 0x02, 0x05, 0x05, 0x00, 0x03, 0x07, 0x01, 0x01
        /*0010*/ 	.byte	0x02, 0x03, 0x00, 0x00, 0x02, 0x06, 0x01, 0x00, 0x04, 0x0b, 0x08, 0x00, 0x09, 0x00, 0x00, 0x00
        /*0020*/ 	.byte	0x00, 0x00, 0x00, 0x00


//--------------------- .nv.info._Z8insertPQPiS_S_S_ii --------------------------
	.section	.nv.info._Z8insertPQPiS_S_S_ii,"",@"SHT_CUDA_INFO"
	.sectionflags	@""
	.align	4


	//----- nvinfo : EIATTR_CUDA_API_VERSION
	.align		4
        /*0000*/ 	.byte	0x04, 0x37
        /*0002*/ 	.short	(.L_22 - .L_21)
.L_21:
        /*0004*/ 	.word	0x00000082


	//----- nvinfo : EIATTR_KPARAM_INFO
	.align		4
.L_22:
        /*0008*/ 	.byte	0x04, 0x17
        /*000a*/ 	.short	(.L_24 - .L_23)
.L_23:
        /*000c*/ 	.word	0x00000000
        /*0010*/ 	.short	0x0005
        /*0012*/ 	.short	0x0024
        /*0014*/ 	.byte	0x00, 0xf0, 0x11, 0x00


	//----- nvinfo : EIATTR_KPARAM_INFO
	.align		4
.L_24:
        /*0018*/ 	.byte	0x04, 0x17
        /*001a*/ 	.short	(.L_26 - .L_25)
.L_25:
        /*001c*/ 	.word	0x00000000
        /*0020*/ 	.short	0x0004
        /*0022*/ 	.short	0x0020
        /*0024*/ 	.byte	0x00, 0xf0, 0x11, 0x00


	//----- nvinfo : EIATTR_KPARAM_INFO
	.align		4
.L_26:
        /*0028*/ 	.byte	0x04, 0x17
        /*002a*/ 	.short	(.L_28 - .L_27)
.L_27:
        /*002c*/ 	.word	0x00000000
        /*0030*/ 	.short	0x0003
        /*0032*/ 	.short	0x0018
        /*0034*/ 	.byte	0x00, 0xf5, 0x21, 0x00


	//----- nvinfo : EIATTR_KPARAM_INFO
	.align		4
.L_28:
        /*0038*/ 	.byte	0x04, 0x17
        /*003a*/ 	.short	(.L_30 - .L_29)
.L_29:
        /*003c*/ 	.word	0x00000000
        /*0040*/ 	.short	0x0002
        /*0042*/ 	.short	0x0010
        /*0044*/ 	.byte	0x00, 0xf5, 0x21, 0x00


	//----- nvinfo : EIATTR_KPARAM_INFO
	.align		4
.L_30:
        /*0048*/ 	.byte	0x04, 0x17
        /*004a*/ 	.short	(.L_32 - .L_31)
.L_31:
        /*004c*/ 	.word	0x00000000
        /*0050*/ 	.short	0x0001
        /*0052*/ 	.short	0x0008
        /*0054*/ 	.byte	0x00, 0xf5, 0x21, 0x00


	//----- nvinfo : EIATTR_KPARAM_INFO
	.align		4
.L_32:
        /*0058*/ 	.byte	0x04, 0x17
        /*005a*/ 	.short	(.L_34 - .L_33)
.L_33:
        /*005c*/ 	.word	0x00000000
        /*0060*/ 	.short	0x0000
        /*0062*/ 	.short	0x0000
        /*0064*/ 	.byte	0x00, 0xf5, 0x21, 0x00


	//----- nvinfo : EIATTR_SPARSE_MMA_MASK
	.align		4
.L_34:
        /*0068*/ 	.byte	0x03, 0x50
        /*006a*/ 	.short	0x0000


	//----- nvinfo : EIATTR_MAXREG_COUNT
	.align		4
        /*006c*/ 	.byte	0x03, 0x1b
        /*006e*/ 	.short	0x00ff


	//----- nvinfo : EIATTR_MERCURY_ISA_VERSION
	.align		4
        /*0070*/ 	.byte	0x03, 0x5f
        /*0072*/ 	.short	0x0101


	//----- nvinfo : EIATTR_VRC_CTA_INIT_COUNT
	.align		4
        /*0074*/ 	.byte	0x02, 0x4a
	.zero		1
	.zero		1


	//----- nvinfo : EIATTR_EXIT_INSTR_OFFSETS
	.align		4
        /*0078*/ 	.byte	0x04, 0x1c
        /*007a*/ 	.short	(.L_36 - .L_35)


	//   ....[0]....
.L_35:
        /*007c*/ 	.word	0x00000070


	//   ....[1]....
        /*0080*/ 	.word	0x000001f0


	//   ....[2]....
        /*0084*/ 	.word	0x00000540


	//----- nvinfo : EIATTR_CRS_STACK_SIZE
	.align		4
.L_36:
        /*0088*/ 	.byte	0x04, 0x1e
        /*008a*/ 	.short	(.L_38 - .L_37)
.L_37:
        /*008c*/ 	.word	0x00000000


	//----- nvinfo : EIATTR_CBANK_PARAM_SIZE
	.align		4
.L_38:
        /*0090*/ 	.byte	0x03, 0x19
        /*0092*/ 	.short	0x0028


	//----- nvinfo : EIATTR_PARAM_CBANK
	.align		4
        /*0094*/ 	.byte	0x04, 0x0a
        /*0096*/ 	.short	(.L_40 - .L_39)
	.align		4
.L_39:
        /*0098*/ 	.word	index@(.nv.constant0._Z8insertPQPiS_S_S_ii)
        /*009c*/ 	.short	0x0380
        /*009e*/ 	.short	0x0028


	//----- nvinfo : EIATTR_SW_WAR
	.align		4
.L_40:
        /*00a0*/ 	.byte	0x04, 0x36
        /*00a2*/ 	.short	(.L_42 - .L_41)
.L_41:
        /*00a4*/ 	.word	0x00000008
.L_42:


//--------------------- .nv.info._Z5setNVPiS_S_i  --------------------------
	.section	.nv.info._Z5setNVPiS_S_i,"",@"SHT_CUDA_INFO"
	.sectionflags	@""
	.align	4


	//----- nvinfo : EIATTR_CUDA_API_VERSION
	.align		4
        /*0000*/ 	.byte	0x04, 0x37
        /*0002*/ 	.short	(.L_44 - .L_43)
.L_43:
        /*0004*/ 	.word	0x00000082


	//----- nvinfo : EIATTR_KPARAM_INFO
	.align		4
.L_44:
        /*0008*/ 	.byte	0x04, 0x17
        /*000a*/ 	.short	(.L_46 - .L_45)
.L_45:
        /*000c*/ 	.word	0x00000000
        /*0010*/ 	.short	0x0003
        /*0012*/ 	.short	0x0018
        /*0014*/ 	.byte	0x00, 0xf0, 0x11, 0x00


	//----- nvinfo : EIATTR_KPARAM_INFO
	.align		4
.L_46:
        /*0018*/ 	.byte	0x04, 0x17
        /*001a*/ 	.short	(.L_48 - .L_47)
.L_47:
        /*001c*/ 	.word	0x00000000
        /*0020*/ 	.short	0x0002
        /*0022*/ 	.short	0x0010
        /*0024*/ 	.byte	0x00, 0xf5, 0x21, 0x00


	//----- nvinfo : EIATTR_KPARAM_INFO
	.align		4
.L_48:
        /*0028*/ 	.byte	0x04, 0x17
        /*002a*/ 	.short	(.L_50 - .L_49)
.L_49:
        /*002c*/ 	.word	0x00000000
        /*0030*/ 	.short	0x0001
        /*0032*/ 	.short	0x0008
        /*0034*/ 	.byte	0x00, 0xf5, 0x21, 0x00


	//----- nvinfo : EIATTR_KPARAM_INFO
	.align		4
.L_50:
        /*0038*/ 	.byte	0x04, 0x17
        /*003a*/ 	.short	(.L_52 - .L_51)
.L_51:
        /*003c*/ 	.word	0x00000000
        /*0040*/ 	.short	0x0000
        /*0042*/ 	.short	0x0000
        /*0044*/ 	.byte	0x00, 0xf5, 0x21, 0x00


	//----- nvinfo : EIATTR_SPARSE_MMA_MASK
	.align		4
.L_52:
        /*0048*/ 	.byte	0x03, 0x50
        /*004a*/ 	.short	0x0000


	//----- nvinfo : EIATTR_MAXREG_COUNT
	.align		4
        /*004c*/ 	.byte	0x03, 0x1b
        /*004e*/ 	.short	0x00ff


	//----- nvinfo : EIATTR_MERCURY_ISA_VERSION
	.align		4
        /*0050*/ 	.byte	0x03, 0x5f
        /*0052*/ 	.short	0x0101


	//----- nvinfo : EIATTR_INT_WARP_WIDE_INSTR_OFFSETS
	.align		4
        /*0054*/ 	.byte	0x04, 0x31
        /*0056*/ 	.short	(.L_54 - .L_53)


	//   ....[0]....
.L_53:
        /*0058*/ 	.word	0x000000f0


	//   ....[1]....
        /*005c*/ 	.word	0x00000190


	//----- nvinfo : EIATTR_VRC_CTA_INIT_COUNT
	.align		4
.L_54:
        /*0060*/ 	.byte	0x02, 0x4a
	.zero		1
	.zero		1


	//----- nvinfo : EIATTR_EXIT_INSTR_OFFSETS
	.align		4
        /*0064*/ 	.byte	0x04, 0x1c
        /*0066*/ 	.short	(.L_56 - .L_55)


	//   ....[0]....
.L_55:
        /*0068*/ 	.word	0x00000070


	//   ....[1]....
        /*006c*/ 	.word	0x000000d0


	//   ....[2]....
        /*0070*/ 	.word	0x000001d0


	//----- nvinfo : EIATTR_CBANK_PARAM_SIZE
	.align		4
.L_56:
        /*0074*/ 	.byte	0x03, 0x19
        /*0076*/ 	.short	0x001c


	//----- nvinfo : EIATTR_PARAM_CBANK
	.align		4
        /*0078*/ 	.byte	0x04, 0x0a
        /*007a*/ 	.short	(.L_58 - .L_57)
	.align		4
.L_57:
        /*007c*/ 	.word	index@(.nv.constant0._Z5setNVPiS_S_i)
        /*0080*/ 	.short	0x0380
        /*0082*/ 	.short	0x001c


	//----- nvinfo : EIATTR_SW_WAR
	.align		4
.L_58:
        /*0084*/ 	.byte	0x04, 0x36
        /*0086*/ 	.short	(.L_60 - .L_59)
.L_59:
        /*0088*/ 	.word	0x00000008
.L_60:


//--------------------- .nv.info._Z6A_starPiS_S_S_S_S_S_S_S_S_iiii --------------------------
	.section	.nv.info._Z6A_starPiS_S_S_S_S_S_S_S_S_iiii,"",@"SHT_CUDA_INFO"
	.sectionflags	@""
	.align	4


	//----- nvinfo : EIATTR_CUDA_API_VERSION
	.align		4
        /*0000*/ 	.byte	0x04, 0x37
        /*0002*/ 	.short	(.L_62 - .L_61)
.L_61:
        /*0004*/ 	.word	0x00000082


	//----- nvinfo : EIATTR_KPARAM_INFO
	.align		4
.L_62:
        /*0008*/ 	.byte	0x04, 0x17
        /*000a*/ 	.short	(.L_64 - .L_63)
.L_63:
        /*000c*/ 	.word	0x00000000
        /*0010*/ 	.short	0x000d
        /*0012*/ 	.short	0x005c
        /*0014*/ 	.byte	0x00, 0xf0, 0x11, 0x00


	//----- nvinfo : EIATTR_KPARAM_INFO
	.align		4
.L_64:
        /*0018*/ 	.byte	0x04, 0x17
        /*001a*/ 	.short	(.L_66 - .L_65)
.L_65:
        /*001c*/ 	.word	0x00000000
        /*0020*/ 	.short	0x000c
        /*0022*/ 	.short	0x0058
        /*0024*/ 	.byte	0x00, 0xf0, 0x11, 0x00


	//----- nvinfo : EIATTR_KPARAM_INFO
	.align		4
.L_66:
        /*0028*/ 	.byte	0x04, 0x17
        /*002a*/ 	.short	(.L_68 - .L_67)
.L_67:
        /*002c*/ 	.word	0x00000000
        /*0030*/ 	.short	0x000b
        /*0032*/ 	.short	0x0054
        /*0034*/ 	.byte	0x00, 0xf0, 0x11, 0x00


	//----- nvinfo : EIATTR_KPARAM_INFO
	.align		4
.L_68:
        /*0038*/ 	.byte	0x04, 0x17
        /*003a*/ 	.short	(.L_70 - .L_69)
.L_69:
        /*003c*/ 	.word	0x00000000
        /*0040*/ 	.short	0x000a
        /*0042*/ 	.short	0x0050
        /*0044*/ 	.byte	0x00, 0xf0, 0x11, 0x00


	//----- nvinfo : EIATTR_KPARAM_INFO
	.align		4
.L_70:
        /*0048*/ 	.byte	0x04, 0x17
        /*004a*/ 	.short	(.L_72 - .L_71)
.L_71:
        /*004c*/ 	.word	0x00000000
        /*0050*/ 	.short	0x0009
        /*0052*/ 	.short	0x0048
        /*0054*/ 	.byte	0x00, 0xf5, 0x21, 0x00


	//----- nvinfo : EIATTR_KPARAM_INFO
	.align		4
.L_72:
        /*0058*/ 	.byte	0x04, 0x17
        /*005a*/ 	.short	(.L_74 - .L_73)
.L_73:
        /*005c*/ 	.word	0x00000000
        /*0060*/ 	.short	0x0008
        /*0062*/ 	.short	0x0040
        /*0064*/ 	.byte	0x00, 0xf5, 0x21, 0x00


	//----- nvinfo : EIATTR_KPARAM_INFO
	.align		4
.L_74:
        /*0068*/ 	.byte	0x04, 0x17
        /*006a*/ 	.short	(.L_76 - .L_75)
.L_75:
        /*006c*/ 	.word	0x00000000
        /*0070*/ 	.short	0x0007
        /*0072*/ 	.short	0x0038
        /*0074*/ 	.byte	0x00, 0xf5, 0x21, 0x00


	//----- nvinfo : EIATTR_KPARAM_INFO
	.align		4
.L_76:
        /*0078*/ 	.byte	0x04, 0x17
        /*007a*/ 	.short	(.L_78 - .L_77)
.L_77:
        /*007c*/ 	.word	0x00000000
        /*0080*/ 	.short	0x0006
        /*0082*/ 	.short	0x0030
        /*0084*/ 	.byte	0x00, 0xf5, 0x21, 0x00


	//----- nvinfo : EIATTR_KPARAM_INFO
	.align		4
.L_78:
        /*0088*/ 	.byte	0x04, 0x17
        /*008a*/ 	.short	(.L_80 - .L_79)
.L_79:
        /*008c*/ 	.word	0x00000000
        /*0090*/ 	.short	0x0005
        /*0092*/ 	.short	0x0028
        /*0094*/ 	.byte	0x00, 0xf5, 0x21, 0x00


	//----- nvinfo : EIATTR_KPARAM_INFO
	.align		4
.L_80:
        /*0098*/ 	.byte	0x04, 0x17
        /*009a*/ 	.short	(.L_82 - .L_81)
.L_81:
        /*009c*/ 	.word	0x00000000
        /*00a0*/ 	.short	0x0004
        /*00a2*/ 	.short	0x0020
        /*00a4*/ 	.byte	0x00, 0xf5, 0x21, 0x00


	//----- nvinfo : EIATTR_KPARAM_INFO
	.align		4
.L_82:
        /*00a8*/ 	.byte	0x04, 0x17
        /*00aa*/ 	.short	(.L_84 - .L_83)
.L_83:
        /*00ac*/ 	.word	0x00000000
        /*00b0*/ 	.short	0x0003
        /*00b2*/ 	.short	0x0018
        /*00b4*/ 	.byte	0x00, 0xf5, 0x21, 0x00


	//----- nvinfo : EIATTR_KPARAM_INFO
	.align		4
.L_84:
        /*00b8*/ 	.byte	0x04, 0x17
        /*00ba*/ 	.short	(.L_86 - .L_85)
.L_85:
        /*00bc*/ 	.word	0x00000000
        /*00c0*/ 	.short	0x0002
        /*00c2*/ 	.short	0x0010
        /*00c4*/ 	.byte	0x00, 0xf5, 0x21, 0x00


	//----- nvinfo : EIATTR_KPARAM_INFO
	.align		4
.L_86:
        /*00c8*/ 	.byte	0x04, 0x17
        /*00ca*/ 	.short	(.L_88 - .L_87)
.L_87:
        /*00cc*/ 	.word	0x00000000
        /*00d0*/ 	.short	0x0001
        /*00d2*/ 	.short	0x0008
        /*00d4*/ 	.byte	0x00, 0xf5, 0x21, 0x00


	//----- nvinfo : EIATTR_KPARAM_INFO
	.align		4
.L_88:
        /*00d8*/ 	.byte	0x04, 0x17
        /*00da*/ 	.short	(.L_90 - .L_89)
.L_89:
        /*00dc*/ 	.word	0x00000000
        /*00e0*/ 	.short	0x0000
        /*00e2*/ 	.short	0x0000
        /*00e4*/ 	.byte	0x00, 0xf5, 0x21, 0x00


	//----- nvinfo : EIATTR_SPARSE_MMA_MASK
	.align		4
.L_90:
        /*00e8*/ 	.byte	0x03, 0x50
        /*00ea*/ 	.short	0x0000


	//----- nvinfo : EIATTR_MAXREG_COUNT
	.align		4
        /*00ec*/ 	.byte	0x03, 0x1b
        /*00ee*/ 	.short	0x00ff


	//----- nvinfo : EIATTR_EXTERNS
	.align		4
        /*00f0*/ 	.byte	0x04, 0x0f
        /*00f2*/ 	.short	(.L_92 - .L_91)


	//   ....[0]....
	.align		4
.L_91:
        /*00f4*/ 	.word	index@(vprintf)


	//----- nvinfo : EIATTR_MERCURY_ISA_VERSION
	.align		4
.L_92:
        /*00f8*/ 	.byte	0x03, 0x5f
        /*00fa*/ 	.short	0x0101


	//----- nvinfo : EIATTR_VRC_CTA_INIT_COUNT
	.align		4
        /*00fc*/ 	.byte	0x02, 0x4a
	.zero		1
	.zero		1


	//----- nvinfo : EIATTR_SYSCALL_OFFSETS
	.align		4
        /*0100*/ 	.byte	0x04, 0x46
        /*0102*/ 	.short	(.L_94 - .L_93)


	//   ....[0]....
.L_93:
        /*0104*/ 	.word	0x00000ba0


	//   ....[1]....
        /*0108*/ 	.word	0x00000e30


	//----- nvinfo : EIATTR_EXIT_INSTR_OFFSETS
	.align		4
.L_94:
        /*010c*/ 	.byte	0x04, 0x1c
        /*010e*/ 	.short	(.L_96 - .L_95)


	//   ....[0]....
.L_95:
        /*0110*/ 	.word	0x000000c0


	//   ....[1]....
        /*0114*/ 	.word	0x00000120


	//   ....[2]....
        /*0118*/ 	.word	0x00000960


	//   ....[3]....
        /*011c*/ 	.word	0x00000ee0


	//----- nvinfo : EIATTR_CRS_STACK_SIZE
	.align		4
.L_96:
        /*0120*/ 	.byte	0x04, 0x1e
        /*0122*/ 	.short	(.L_98 - .L_97)
.L_97:
        /*0124*/ 	.word	0x00000000


	//----- nvinfo : EIATTR_CBANK_PARAM_SIZE
	.align		4
.L_98:
        /*0128*/ 	.byte	0x03, 0x19
        /*012a*/ 	.short	0x0060


	//----- nvinfo : EIATTR_PARAM_CBANK
	.align		4
        /*012c*/ 	.byte	0x04, 0x0a
        /*012e*/ 	.short	(.L_100 - .L_99)
	.align		4
.L_99:
        /*0130*/ 	.word	index@(.nv.constant0._Z6A_starPiS_S_S_S_S_S_S_S_S_iiii)
        /*0134*/ 	.short	0x0380
        /*0136*/ 	.short	0x0060


	//----- nvinfo : EIATTR_SW_WAR
	.align		4
.L_100:
        /*0138*/ 	.byte	0x04, 0x36
        /*013a*/ 	.short	(.L_102 - .L_101)
.L_101:
        /*013c*/ 	.word	0x00000008
.L_102:


//--------------------- .nv.callgraph             --------------------------
	.section	.nv.callgraph,"",@"SHT_CUDA_CALLGRAPH"
	.align	4
	.sectionentsize	8
	.align		4
        /*0000*/ 	.word	0x00000000
	.align		4
        /*0004*/ 	.word	0xffffffff
	.align		4
        /*0008*/ 	.word	index@(_Z6A_starPiS_S_S_S_S_S_S_S_S_iiii)
	.align		4
        /*000c*/ 	.word	index@(vprintf)
	.align		4
        /*0010*/ 	.word	0x00000000
	.align		4
        /*0014*/ 	.word	0xfffffffe
	.align		4
        /*0018*/ 	.word	0x00000000
	.align		4
        /*001c*/ 	.word	0xfffffffd
	.align		4
        /*0020*/ 	.word	0x00000000
	.align		4
        /*0024*/ 	.word	0xfffffffc


//--------------------- .nv.constant4             --------------------------
	.section	.nv.constant4,"a",@progbits
	.align	8
	.align		8
.nv.constant4:
        /*0000*/ 	.dword	Cx
	.align		8
        /*0008*/ 	.dword	$str
	.align		8
        /*0010*/ 	.dword	$str$1
	.align		8
        /*0018*/ 	.dword	vprintf


//--------------------- .text._Z8insertPQPiS_S_S_ii --------------------------
	.section	.text._Z8insertPQPiS_S_S_ii,"ax",@progbits
	.align	128
        .global         _Z8insertPQPiS_S_S_ii
        .type           _Z8insertPQPiS_S_S_ii,@function
        .size           _Z8insertPQPiS_S_S_ii,(.L_x_22 - _Z8insertPQPiS_S_S_ii)
        .other          _Z8insertPQPiS_S_S_ii,@"STO_CUDA_ENTRY STV_DEFAULT"
_Z8insertPQPiS_S_S_ii:
.text._Z8insertPQPiS_S_S_ii:
[----:B------:R-:W-:Y:S01]  /*0000*/  LDC R1, c[0x0][0x37c] ;  /* 0x0000df00ff017b82 */ /* 0x000fe20000000800 */
[----:B------:R-:W0:Y:S07]  /*0010*/  S2R R3, SR_TID.X ;  /* 0x0000000000037919 */ /* 0x000e2e0000002100 */
[----:B------:R-:W0:Y:S08]  /*0020*/  S2UR UR4, SR_CTAID.X ;  /* 0x00000000000479c3 */ /* 0x000e300000002500 */
[----:B------:R-:W0:Y:S08]  /*0030*/  LDC R0, c[0x0][0x360] ;  /* 0x0000d800ff007b82 */ /* 0x000e300000000800 */
[----:B------:R-:W1:Y:S01]  /*0040*/  LDC R2, c[0x0][0x3a0] ;  /* 0x0000e800ff027b82 */ /* 0x000e620000000800 */
[----:B0-----:R-:W-:-:S05]  /*0050*/  IMAD R0, R0, UR4, R3 ;  /* 0x0000000400007c24 */ /* 0x001fca000f8e0203 */
[----:B-1----:R-:W-:-:S13]  /*0060*/  ISETP.GE.AND P0, PT, R0, R2, PT ;  /* 0x000000020000720c */ /* 0x002fda0003f06270 */
[----:B------:R-:W-:Y:S05]  /*0070*/  @P0 EXIT ;  /* 0x000000000000094d */ /* 0x000fea0003800000 */
[----:B------:R-:W0:Y:S01]  /*0080*/  LDC.64 R4, c[0x0][0x398] ;  /* 0x0000e600ff047b82 */ /* 0x000e220000000a00 */
[----:B------:R-:W0:Y:S01]  /*0090*/  LDCU.64 UR4, c[0x0][0x358] ;  /* 0x00006b00ff0477ac */ /* 0x000e220008000a00 */
[----:B------:R-:W-:-:S06]  /*00a0*/  IABS R9, R2 ;  /* 0x0000000200097213 */ /* 0x000fcc0000000000 */
[----:B------:R-:W1:Y:S01]  /*00b0*/  LDC R3, c[0x0][0x3a4] ;  /* 0x0000e900ff037b82 */ /* 0x000e620000000800 */
[----:B0-----:R0:W2:Y:S01]  /*00c0*/  LDG.E R5, desc[UR4][R4.64] ;  /* 0x0000000404057981 */ /* 0x0010a2000c1e1900 */
[----:B------:R-:W3:Y:S01]  /*00d0*/  I2F.RP R8, R9 ;  /* 0x0000000900087306 */ /* 0x000ee20000209400 */
[----:B-1----:R-:W-:-:S04]  /*00e0*/  IADD3 R3, PT, PT, R2, -0x1, R3 ;  /* 0xffffffff02037810 */ /* 0x002fc80007ffe003 */
[----:B0-----:R-:W-:Y:S02]  /*00f0*/  IABS R4, R3 ;  /* 0x0000000300047213 */ /* 0x001fe40000000000 */
[----:B------:R-:W-:Y:S01]  /*0100*/  LOP3.LUT R3, R3, R2, RZ, 0x3c, !PT ;  /* 0x0000000203037212 */ /* 0x000fe200078e3cff */
[----:B---3--:R-:W0:Y:S02]  /*0110*/  MUFU.RCP R8, R8 ;  /* 0x0000000800087308 */ /* 0x008e240000001000 */
[----:B0-----:R-:W-:-:S06]  /*0120*/  VIADD R6, R8, 0xffffffe ;  /* 0x0ffffffe08067836 */ /* 0x001fcc0000000000 */
[----:B------:R0:W1:Y:S02]  /*0130*/  F2I.FTZ.U32.TRUNC.NTZ R7, R6 ;  /* 0x0000000600077305 */ /* 0x000064000021f000 */
[----:B0-----:R-:W-:Y:S02]  /*0140*/  HFMA2 R6, -RZ, RZ, 0, 0 ;  /* 0x00000000ff067431 */ /* 0x001fe400000001ff */
[----:B-1----:R-:W-:-:S04]  /*0150*/  IMAD.MOV R10, RZ, RZ, -R7 ;  /* 0x000000ffff0a7224 */ /* 0x002fc800078e0a07 */
[----:B------:R-:W-:-:S04]  /*0160*/  IMAD R11, R10, R9, RZ ;  /* 0x000000090a0b7224 */ /* 0x000fc800078e02ff */
[----:B------:R-:W-:-:S06]  /*0170*/  IMAD.HI.U32 R7, R7, R11, R6 ;  /* 0x0000000b07077227 */ /* 0x000fcc00078e0006 */
[----:B------:R-:W-:-:S04]  /*0180*/  IMAD.HI.U32 R7, R7, R4, RZ ;  /* 0x0000000407077227 */ /* 0x000fc800078e00ff */
[----:B------:R-:W-:-:S04]  /*0190*/  IMAD.MOV R8, RZ, RZ, -R7 ;  /* 0x000000ffff087224 */ /* 0x000fc800078e0a07 */
[----:B------:R-:W-:-:S05]  /*01a0*/  IMAD R4, R9, R8, R4 ;  /* 0x0000000809047224 */ /* 0x000fca00078e0204 */
[----:B------:R-:W-:-:S13]  /*01b0*/  ISETP.GT.U32.AND P2, PT, R9, R4, PT ;  /* 0x000000040900720c */ /* 0x000fda0003f44070 */
[----:B------:R-:W-:-:S04]  /*01c0*/  @!P2 IADD3 R4, PT, PT, R4, -R9, RZ ;  /* 0x800000090404a210 */ /* 0x000fc80007ffe0ff */
[----:B------:R-:W-:Y:S02]  /*01d0*/  ISETP.GE.U32.AND P1, PT, R4, R9, PT ;  /* 0x000000090400720c */ /* 0x000fe40003f26070 */
[----:B--2---:R-:W-:-:S13]  /*01e0*/  ISETP.GE.AND P0, PT, R0, R5, PT ;  /* 0x000000050000720c */ /* 0x004fda0003f06270 */
[----:B------:R-:W-:Y:S05]  /*01f0*/  @P0 EXIT ;  /* 0x000000000000094d */ /* 0x000fea0003800000 */
[----:B------:R-:W0:Y:S01]  /*0200*/  LDC.64 R4, c[0x0][0x388] ;  /* 0x0000e200ff047b82 */ /* 0x000e220000000a00 */
[----:B------:R-:W-:Y:S01]  /*0210*/  ISETP.GE.AND P0, PT, R3, RZ, PT ;  /* 0x000000ff0300720c */ /* 0x000fe20003f06270 */
[----:B------:R-:W-:Y:S01]  /*0220*/  @!P2 VIADD R7, R7, 0x1 ;  /* 0x000000010707a836 */ /* 0x000fe20000000000 */
[----:B------:R-:W-:-:S04]  /*0230*/  ISETP.NE.AND P2, PT, R2, RZ, PT ;  /* 0x000000ff0200720c */ /* 0x000fc80003f45270 */
[----:B------:R-:W-:-:S07]  /*0240*/  @P1 IADD3 R7, PT, PT, R7, 0x1, RZ ;  /* 0x0000000107071810 */ /* 0x000fce0007ffe0ff */
[----:B------:R-:W-:Y:S02]  /*0250*/  @!P0 IMAD.MOV R7, RZ, RZ, -R7 ;  /* 0x000000ffff078224 */ /* 0x000fe400078e0a07 */
[----:B------:R-:W-:Y:S01]  /*0260*/  @!P2 LOP3.LUT R7, RZ, R2, RZ, 0x33, !PT ;  /* 0x00000002ff07a212 */ /* 0x000fe200078e33ff */
[----:B0-----:R-:W-:-:S04]  /*0270*/  IMAD.WIDE R2, R0, 0x4, R4 ;  /* 0x0000000400027825 */ /* 0x001fc800078e0204 */
[----:B------:R-:W-:-:S07]  /*0280*/  IMAD R4, R0, R7, RZ ;  /* 0x0000000700047224 */ /* 0x000fce00078e02ff */
.L_x_3:
[----:B------:R-:W0:Y:S01]  /*0290*/  LDC.64 R6, c[0x0][0x390] ;  /* 0x0000e400ff067b82 */ /* 0x000e220000000a00 */
[----:B--2---:R-:W2:Y:S07]  /*02a0*/  LDG.E R5, desc[UR4][R2.64] ;  /* 0x0000000402057981 */ /* 0x004eae000c1e1900 */
[----:B------:R-:W1:Y:S01]  /*02b0*/  LDC.64 R8, c[0x0][0x380] ;  /* 0x0000e000ff087b82 */ /* 0x000e620000000a00 */
[----:B0-----:R-:W-:-:S06]  /*02c0*/  IMAD.WIDE R6, R0, 0x4, R6 ;  /* 0x0000000400067825 */ /* 0x001fcc00078e0206 */
[----:B------:R-:W3:Y:S01]  /*02d0*/  LDG.E R7, desc[UR4][R6.64] ;  /* 0x0000000406077981 */ /* 0x000ee2000c1e1900 */
[----:B--2---:R-:W-:-:S05]  /*02e0*/  IADD3 R5, PT, PT, R4, R5, RZ ;  /* 0x0000000504057210 */ /* 0x004fca0007ffe0ff */
[----:B-1----:R-:W-:-:S05]  /*02f0*/  IMAD.WIDE R8, R5, 0x4, R8 ;  /* 0x0000000405087825 */ /* 0x002fca00078e0208 */
[----:B---3--:R0:W-:Y:S04]  /*0300*/  STG.E desc[UR4][R8.64], R7 ;  /* 0x0000000708007986 */ /* 0x0081e8000c101904 */
[----:B------:R-:W2:Y:S01]  /*0310*/  LDG.E R5, desc[UR4][R2.64] ;  /* 0x0000000402057981 */ /* 0x000ea2000c1e1900 */
[----:B------:R-:W-:Y:S01]  /*0320*/  BSSY B0, `(.L_x_0) ;  /* 0x000001b000007945 */ /* 0x000fe20003800000 */
[C---:B--2---:R-:W-:Y:S01]  /*0330*/  VIADD R11, R5.reuse, 0x1 ;  /* 0x00000001050b7836 */ /* 0x044fe20000000000 */
[----:B------:R-:W-:-:S04]  /*0340*/  ISETP.GE.AND P0, PT, R5, 0x1, PT ;  /* 0x000000010500780c */ /* 0x000fc80003f06270 */
[----:B------:R0:W-:Y:S09]  /*0350*/  STG.E desc[UR4][R2.64], R11 ;  /* 0x0000000b02007986 */ /* 0x0001f2000c101904 */
[----:B------:R-:W-:Y:S05]  /*0360*/  @!P0 BRA `(.L_x_1) ;  /* 0x0000000000588947 */ /* 0x000fea0003800000 */
[----:B0-----:R-:W0:Y:S08]  /*0370*/  LDC.64 R6, c[0x0][0x380] ;  /* 0x0000e000ff067b82 */ /* 0x001e300000000a00 */
[----:B------:R-:W1:Y:S02]  /*0380*/  LDC.64 R8, c[0x4][RZ] ;  /* 0x01000000ff087b82 */ /* 0x000e640000000a00 */
.L_x_2:
[----:B------:R-:W-:Y:S02]  /*0390*/  IADD3 R18, PT, PT, R5, -0x1, RZ ;  /* 0xffffffff05127810 */ /* 0x000fe40007ffe0ff */
[----:B--2---:R-:W-:Y:S02]  /*03a0*/  IADD3 R13, PT, PT, R4, R5, RZ ;  /* 0x00000005040d7210 */ /* 0x004fe40007ffe0ff */
[----:B------:R-:W-:-:S03]  /*03b0*/  SHF.R.U32.HI R19, RZ, 0x1, R18 ;  /* 0x00000001ff137819 */ /* 0x000fc60000011612 */
[----:B0-----:R-:W-:-:S04]  /*03c0*/  IMAD.WIDE R12, R13, 0x4, R6 ;  /* 0x000000040d0c7825 */ /* 0x001fc800078e0206 */
[----:B------:R-:W-:Y:S01]  /*03d0*/  IMAD.IADD R11, R4, 0x1, R19 ;  /* 0x00000001040b7824 */ /* 0x000fe200078e0213 */
[----:B------:R-:W1:Y:S03]  /*03e0*/  LDG.E R23, desc[UR4][R12.64] ;  /* 0x000000040c177981 */ /* 0x000e66000c1e1900 */
[----:B------:R-:W-:-:S05]  /*03f0*/  IMAD.WIDE R10, R11, 0x4, R6 ;  /* 0x000000040b0a7825 */ /* 0x000fca00078e0206 */
[----:B------:R-:W2:Y:S01]  /*0400*/  LDG.E R21, desc[UR4][R10.64] ;  /* 0x000000040a157981 */ /* 0x000ea2000c1e1900 */
[----:B-1----:R-:W-:-:S04]  /*0410*/  IMAD.WIDE R16, R23, 0x4, R8 ;  /* 0x0000000417107825 */ /* 0x002fc800078e0208 */
[----:B--2---:R-:W-:-:S06]  /*0420*/  IMAD.WIDE R14, R21, 0x4, R8 ;  /* 0x00000004150e7825 */ /* 0x004fcc00078e0208 */
[----:B------:R-:W2:Y:S04]  /*0430*/  LDG.E.STRONG.SYS R14, desc[UR4][R14.64] ;  /* 0x000000040e0e7981 */ /* 0x000ea8000c1f5900 */
[----:B------:R-:W2:Y:S01]  /*0440*/  LDG.E.STRONG.SYS R17, desc[UR4][R16.64] ;  /* 0x0000000410117981 */ /* 0x000ea2000c1f5900 */
[----:B------:R-:W-:Y:S05]  /*0450*/  YIELD ;  /* 0x0000000000007946 */ /* 0x000fea0003800000 */
[----:B--2---:R-:W-:-:S13]  /*0460*/  ISETP.GT.AND P0, PT, R14, R17, PT ;  /* 0x000000110e00720c */ /* 0x004fda0003f04270 */
[----:B------:R-:W-:Y:S05]  /*0470*/  @!P0 BRA `(.L_x_1) ;  /* 0x0000000000148947 */ /* 0x000fea0003800000 */
[----:B------:R2:W-:Y:S01]  /*0480*/  STG.E desc[UR4][R12.64], R21 ;  /* 0x000000150c007986 */ /* 0x0005e2000c101904 */
[----:B------:R-:W-:Y:S01]  /*0490*/  ISETP.GT.U32.AND P0, PT, R18, 0x1, PT ;  /* 0x000000011200780c */ /* 0x000fe20003f04070 */
[----:B------:R-:W-:Y:S02]  /*04a0*/  IMAD.MOV.U32 R5, RZ, RZ, R19 ;  /* 0x000000ffff057224 */ /* 0x000fe400078e0013 */
[----:B------:R2:W-:Y:S10]  /*04b0*/  STG.E desc[UR4][R10.64], R23 ;  /* 0x000000170a007986 */ /* 0x0005f4000c101904 */
[----:B------:R-:W-:Y:S05]  /*04c0*/  @P0 BRA `(.L_x_2) ;  /* 0xfffffffc00b00947 */ /* 0x000fea000383ffff */
.L_x_1:
[----:B------:R-:W-:Y:S05]  /*04d0*/  BSYNC B0 ;  /* 0x0000000000007941 */ /* 0x000fea0003800000 */
.L_x_0:
[----:B0-----:R-:W0:Y:S01]  /*04e0*/  LDC.64 R6, c[0x0][0x398] ;  /* 0x0000e600ff067b82 */ /* 0x001e220000000a00 */
[----:B------:R-:W1:Y:S01]  /*04f0*/  LDCU UR6, c[0x0][0x3a0] ;  /* 0x00007400ff0677ac */ /* 0x000e620008000800 */
[----:B0-----:R-:W3:Y:S01]  /*0500*/  LDG.E R7, desc[UR4][R6.64] ;  /* 0x0000000406077981 */ /* 0x001ee2000c1e1900 */
[----:B-1----:R-:W-:-:S04]  /*0510*/  IADD3 R0, PT, PT, R0, UR6, RZ ;  /* 0x0000000600007c10 */ /* 0x002fc8000fffe0ff */
[----:B---3--:R-:W-:-:S13]  /*0520*/  ISETP.GE.AND P0, PT, R0, R7, PT ;  /* 0x000000070000720c */ /* 0x008fda0003f06270 */
[----:B------:R-:W-:Y:S05]  /*0530*/  @!P0 BRA `(.L_x_3) ;  /* 0xfffffffc00548947 */ /* 0x000fea000383ffff */
[----:B------:R-:W-:Y:S05]  /*0540*/  EXIT ;  /* 0x000000000000794d */ /* 0x000fea0003800000 */
.L_x_4:
[----:B------:R-:W-:-:S00]  /*0550*/  BRA `(.L_x_4) ;  /* 0xfffffffc00fc7947 */ /* 0x000fc0000383ffff */
[----:B------:R-:W-:-:S00]  /*0560*/  NOP ;  /* 0x0000000000007918 */ /* 0x000fc00000000000 */
        /* <DEDUP_REMOVED lines=9> */
.L_x_22:


//--------------------- .text._Z5setNVPiS_S_i     --------------------------
	.section	.text._Z5setNVPiS_S_i,"ax",@progbits
	.align	128
        .global         _Z5setNVPiS_S_i
        .type           _Z5setNVPiS_S_i,@function
        .size           _Z5setNVPiS_S_i,(.L_x_23 - _Z5setNVPiS_S_i)
        .other          _Z5setNVPiS_S_i,@"STO_CUDA_ENTRY STV_DEFAULT"
_Z5setNVPiS_S_i:
.text._Z5setNVPiS_S_i:
[----:B------:R-:W-:Y:S01]  /*0000*/  LDC R1, c[0x0][0x37c] ;  /* 0x0000df00ff017b82 */ /* 0x000fe20000000800 */
[----:B------:R-:W0:Y:S07]  /*0010*/  S2R R0, SR_TID.X ;  /* 0x0000000000007919 */ /* 0x000e2e0000002100 */
[----:B------:R-:W0:Y:S01]  /*0020*/  S2UR UR4, SR_CTAID.X ;  /* 0x00000000000479c3 */ /* 0x000e220000002500 */
[----:B------:R-:W1:Y:S07]  /*0030*/  LDCU UR5, c[0x0][0x398] ;  /* 0x00007300ff0577ac */ /* 0x000e6e0008000800 */
[----:B------:R-:W0:Y:S02]  /*0040*/  LDC R7, c[0x0][0x360] ;  /* 0x0000d800ff077b82 */ /* 0x000e240000000800 */
[----:B0-----:R-:W-:-:S05]  /*0050*/  IMAD R7, R7, UR4, R0 ;  /* 0x0000000407077c24 */ /* 0x001fca000f8e0200 */
[----:B-1----:R-:W-:-:S13]  /*0060*/  ISETP.GE.AND P0, PT, R7, UR5, PT ;  /* 0x0000000507007c0c */ /* 0x002fda000bf06270 */
[----:B------:R-:W-:Y:S05]  /*0070*/  @P0 EXIT ;  /* 0x000000000000094d */ /* 0x000fea0003800000 */
[----:B------:R-:W0:Y:S01]  /*0080*/  LDC.64 R2, c[0x0][0x380] ;  /* 0x0000e000ff027b82 */ /* 0x000e220000000a00 */
[----:B------:R-:W1:Y:S01]  /*0090*/  LDCU.64 UR4, c[0x0][0x358] ;  /* 0x00006b00ff0477ac */ /* 0x000e620008000a00 */
[----:B0-----:R-:W-:-:S06]  /*00a0*/  IMAD.WIDE R2, R7, 0x4, R2 ;  /* 0x0000000407027825 */ /* 0x001fcc00078e0202 */
[----:B-1----:R-:W2:Y:S02]  /*00b0*/  LDG.E R2, desc[UR4][R2.64] ;  /* 0x0000000402027981 */ /* 0x002ea4000c1e1900 */
[----:B--2---:R-:W-:-:S13]  /*00c0*/  ISETP.NE.AND P0, PT, R2, 0x1, PT ;  /* 0x000000010200780c */ /* 0x004fda0003f05270 */
[----:B------:R-:W-:Y:S05]  /*00d0*/  @P0 EXIT ;  /* 0x000000000000094d */ /* 0x000fea0003800000 */
[----:B------:R-:W0:Y:S01]  /*00e0*/  S2R R5, SR_LANEID ;  /* 0x0000000000057919 */ /* 0x000e220000000000 */
[----:B------:R-:W-:Y:S01]  /*00f0*/  VOTEU.ANY UR6, UPT, PT ;  /* 0x0000000000067886 */ /* 0x000fe200038e0100 */
[----:B------:R-:W1:Y:S01]  /*0100*/  LDC.64 R2, c[0x0][0x390] ;  /* 0x0000e400ff027b82 */ /* 0x000e620000000a00 */
[----:B------:R-:W0:Y:S08]  /*0110*/  FLO.U32 R0, UR6 ;  /* 0x0000000600007d00 */ /* 0x000e3000080e0000 */
[----:B------:R-:W1:Y:S01]  /*0120*/  POPC R11, UR6 ;  /* 0x00000006000b7d09 */ /* 0x000e620008000000 */
[----:B0-----:R-:W-:Y:S01]  /*0130*/  ISETP.EQ.U32.AND P0, PT, R0, R5, PT ;  /* 0x000000050000720c */ /* 0x001fe20003f02070 */
[----:B------:R-:W0:Y:S01]  /*0140*/  S2R R6, SR_LTMASK ;  /* 0x0000000000067919 */ /* 0x000e220000003900 */
[----:B------:R-:W2:Y:S11]  /*0150*/  LDC.64 R4, c[0x0][0x388] ;  /* 0x0000e200ff047b82 */ /* 0x000eb60000000a00 */
[----:B-1----:R-:W3:Y:S01]  /*0160*/  @P0 ATOMG.E.ADD.STRONG.GPU PT, R3, desc[UR4][R2.64], R11 ;  /* 0x8000000b020309a8 */ /* 0x002ee200081ef104 */
[----:B0-----:R-:W-:-:S06]  /*0170*/  LOP3.LUT R6, R6, UR6, RZ, 0xc0, !PT ;  /* 0x0000000606067c12 */ /* 0x001fcc000f8ec0ff */
[----:B------:R-:W0:Y:S01]  /*0180*/  POPC R6, R6 ;  /* 0x0000000600067309 */ /* 0x000e220000000000 */
[----:B---3--:R-:W0:Y:S02]  /*0190*/  SHFL.IDX PT, R9, R3, R0, 0x1f ;  /* 0x00001f0003097589 */ /* 0x008e2400000e0000 */
[----:B0-----:R-:W-:-:S05]  /*01a0*/  IADD3 R9, PT, PT, R9, R6, RZ ;  /* 0x0000000609097210 */ /* 0x001fca0007ffe0ff */
[----:B--2---:R-:W-:-:S05]  /*01b0*/  IMAD.WIDE R4, R9, 0x4, R4 ;  /* 0x0000000409047825 */ /* 0x004fca00078e0204 */
[----:B------:R-:W-:Y:S01]  /*01c0*/  STG.E desc[UR4][R4.64], R7 ;  /* 0x0000000704007986 */ /* 0x000fe2000c101904 */
[----:B------:R-:W-:Y:S05]  /*01d0*/  EXIT ;  /* 0x000000000000794d */ /* 0x000fea0003800000 */
.L_x_5:
        /* <DEDUP_REMOVED lines=10> */
.L_x_23:


//--------------------- .text._Z6A_starPiS_S_S_S_S_S_S_S_S_iiii --------------------------
	.section	.text._Z6A_starPiS_S_S_S_S_S_S_S_S_iiii,"ax",@progbits
	.align	128
        .global         _Z6A_starPiS_S_S_S_S_S_S_S_S_iiii
        .type           _Z6A_starPiS_S_S_S_S_S_S_S_S_iiii,@function
        .size           _Z6A_starPiS_S_S_S_S_S_S_S_S_iiii,(.L_x_24 - _Z6A_starPiS_S_S_S_S_S_S_S_S_iiii)
        .other          _Z6A_starPiS_S_S_S_S_S_S_S_S_iiii,@"STO_CUDA_ENTRY STV_DEFAULT"
_Z6A_starPiS_S_S_S_S_S_S_S_S_iiii:
.text._Z6A_starPiS_S_S_S_S_S_S_S_S_iiii:
[----:B------:R-:W0:Y:S01]  /*0000*/  LDC R1, c[0x0][0x37c] ;  /* 0x0000df00ff017b82 */ /* 0x000e220000000800 */
[----:B------:R-:W1:Y:S01]  /*0010*/  S2R R0, SR_TID.X ;  /* 0x0000000000007919 */ /* 0x000e620000002100 */
[----:B------:R-:W2:Y:S06]  /*0020*/  LDCU UR5, c[0x0][0x2fc] ;  /* 0x00005f80ff0577ac */ /* 0x000eac0008000800 */
[----:B------:R-:W1:Y:S01]  /*0030*/  S2UR UR6, SR_CTAID.X ;  /* 0x00000000000679c3 */ /* 0x000e620000002500 */
[----:B0-----:R-:W-:Y:S01]  /*0040*/  VIADD R1, R1, 0xfffffff0 ;  /* 0xfffffff001017836 */ /* 0x001fe20000000000 */
[----:B------:R-:W0:Y:S06]  /*0050*/  LDCU UR4, c[0x0][0x2f8] ;  /* 0x00005f00ff0477ac */ /* 0x000e2c0008000800 */
[----:B------:R-:W1:Y:S08]  /*0060*/  LDC R3, c[0x0][0x360] ;  /* 0x0000d800ff037b82 */ /* 0x000e700000000800 */
[----:B------:R-:W3:Y:S01]  /*0070*/  LDC R10, c[0x0][0x3d8] ;  /* 0x0000f600ff0a7b82 */ /* 0x000ee20000000800 */
[----:B0-----:R-:W-:-:S05]  /*0080*/  IADD3 R22, P1, PT, R1, UR4, RZ ;  /* 0x0000000401167c10 */ /* 0x001fca000ff3e0ff */
[----:B--2---:R-:W-:Y:S02]  /*0090*/  IMAD.X R2, RZ, RZ, UR5, P1 ;  /* 0x00000005ff027e24 */ /* 0x004fe400088e06ff */
[----:B-1----:R-:W-:-:S05]  /*00a0*/  IMAD R3, R3, UR6, R0 ;  /* 0x0000000603037c24 */ /* 0x002fca000f8e0200 */
[----:B---3--:R-:W-:-:S13]  /*00b0*/  ISETP.GE.AND P0, PT, R3, R10, PT ;  /* 0x0000000a0300720c */ /* 0x008fda0003f06270 */
[----:B------:R-:W-:Y:S05]  /*00c0*/  @P0 EXIT ;  /* 0x000000000000094d */ /* 0x000fea0003800000 */
[----:B------:R-:W0:Y:S01]  /*00d0*/  LDC.64 R4, c[0x0][0x3b0] ;  /* 0x0000ec00ff047b82 */ /* 0x000e220000000a00 */
[----:B------:R-:W1:Y:S01]  /*00e0*/  LDCU.64 UR36, c[0x0][0x358] ;  /* 0x00006b00ff2477ac */ /* 0x000e620008000a00 */
[----:B0-----:R-:W-:-:S05]  /*00f0*/  IMAD.WIDE R4, R3, 0x4, R4 ;  /* 0x0000000403047825 */ /* 0x001fca00078e0204 */
[----:B-1----:R-:W2:Y:S02]  /*0100*/  LDG.E R9, desc[UR36][R4.64] ;  /* 0x0000002404097981 */ /* 0x002ea4000c1e1900 */
[----:B--2---:R-:W-:-:S13]  /*0110*/  ISETP.GE.AND P0, PT, R9, 0x1, PT ;  /* 0x000000010900780c */ /* 0x004fda0003f06270 */
[----:B------:R-:W-:Y:S05]  /*0120*/  @!P0 EXIT ;  /* 0x000000000000894d */ /* 0x000fea0003800000 */
[----:B------:R-:W-:Y:S01]  /*0130*/  IABS R11, R10 ;  /* 0x0000000a000b7213 */ /* 0x000fe20000000000 */
[----:B------:R-:W0:Y:S03]  /*0140*/  LDCU UR38, c[0x0][0x3d0] ;  /* 0x00007a00ff2677ac */ /* 0x000e260008000800 */
[----:B------:R-:W1:Y:S08]  /*0150*/  I2F.RP R8, R11 ;  /* 0x0000000b00087306 */ /* 0x000e700000209400 */
[----:B-1----:R-:W1:Y:S01]  /*0160*/  MUFU.RCP R8, R8 ;  /* 0x0000000800087308 */ /* 0x002e620000001000 */
[----:B0-----:R-:W-:-:S06]  /*0170*/  UIADD3 UR38, UPT, UPT, UR38, -0x1, URZ ;  /* 0xffffffff26267890 */ /* 0x001fcc000fffe0ff */
[----:B------:R-:W-:Y:S01]  /*0180*/  VIADD R0, R10, UR38 ;  /* 0x000000260a007c36 */ /* 0x000fe20008000000 */
[----:B-1----:R-:W-:-:S04]  /*0190*/  IADD3 R6, PT, PT, R8, 0xffffffe, RZ ;  /* 0x0ffffffe08067810 */ /* 0x002fc80007ffe0ff */
[----:B------:R-:W-:Y:S01]  /*01a0*/  IABS R8, R0 ;  /* 0x0000000000087213 */ /* 0x000fe20000000000 */
[----:B------:R0:W1:Y:S01]  /*01b0*/  F2I.FTZ.U32.TRUNC.NTZ R7, R6 ;  /* 0x0000000600077305 */ /* 0x000062000021f000 */
[----:B------:R-:W-:-:S04]  /*01c0*/  LOP3.LUT R0, R0, R10, RZ, 0x3c, !PT ;  /* 0x0000000a00007212 */ /* 0x000fc800078e3cff */
[----:B------:R-:W-:Y:S01]  /*01d0*/  ISETP.GE.AND P1, PT, R0, RZ, PT ;  /* 0x000000ff0000720c */ /* 0x000fe20003f26270 */
        /* <DEDUP_REMOVED lines=8> */
[----:B------:R-:W-:Y:S01]  /*0260*/  @!P2 IMAD.IADD R6, R6, 0x1, -R11 ;  /* 0x000000010606a824 */ /* 0x000fe200078e0a0b */
[----:B------:R-:W-:Y:S02]  /*0270*/  @!P2 IADD3 R7, PT, PT, R7, 0x1, RZ ;  /* 0x000000010707a810 */ /* 0x000fe40007ffe0ff */
[----:B------:R-:W-:Y:S02]  /*0280*/  ISETP.NE.AND P2, PT, R10, RZ, PT ;  /* 0x000000ff0a00720c */ /* 0x000fe40003f45270 */
[----:B------:R-:W-:-:S13]  /*0290*/  ISETP.GE.U32.AND P0, PT, R6, R11, PT ;  /* 0x0000000b0600720c */ /* 0x000fda0003f06070 */
[----:B------:R-:W-:-:S05]  /*02a0*/  @P0 VIADD R7, R7, 0x1 ;  /* 0x0000000107070836 */ /* 0x000fca0000000000 */
[----:B------:R-:W-:Y:S02]  /*02b0*/  MOV R0, R7 ;  /* 0x0000000700007202 */ /* 0x000fe40000000f00 */
[----:B------:R-:W0:Y:S03]  /*02c0*/  LDC.64 R6, c[0x0][0x3a8] ;  /* 0x0000ea00ff067b82 */ /* 0x000e260000000a00 */
[----:B------:R-:W-:Y:S01]  /*02d0*/  @!P1 IMAD.MOV R0, RZ, RZ, -R0 ;  /* 0x000000ffff009224 */ /* 0x000fe200078e0a00 */
[----:B------:R-:W-:-:S05]  /*02e0*/  @!P2 LOP3.LUT R0, RZ, R10, RZ, 0x33, !PT ;  /* 0x0000000aff00a212 */ /* 0x000fca00078e33ff */
[----:B------:R-:W-:-:S05]  /*02f0*/  IMAD R3, R3, R0, RZ ;  /* 0x0000000003037224 */ /* 0x000fca00078e02ff */
[----:B------:R-:W-:-:S05]  /*0300*/  IADD3 R0, PT, PT, R3, -0x1, RZ ;  /* 0xffffffff03007810 */ /* 0x000fca0007ffe0ff */
[----:B------:R-:W-:-:S04]  /*0310*/  IMAD.IADD R9, R9, 0x1, R0 ;  /* 0x0000000109097824 */ /* 0x000fc800078e0200 */
[----:B0-----:R-:W-:-:S06]  /*0320*/  IMAD.WIDE R8, R9, 0x4, R6 ;  /* 0x0000000409087825 */ /* 0x001fcc00078e0206 */
[----:B------:R-:W2:Y:S01]  /*0330*/  LDG.E R9, desc[UR36][R8.64] ;  /* 0x0000002408097981 */ /* 0x000ea2000c1e1900 */
[----:B------:R-:W-:-:S05]  /*0340*/  IMAD.WIDE R6, R3, 0x4, R6 ;  /* 0x0000000403067825 */ /* 0x000fca00078e0206 */
[----:B------:R0:W5:Y:S04]  /*0350*/  LDG.E R24, desc[UR36][R6.64] ;  /* 0x0000002406187981 */ /* 0x000168000c1e1900 */
[----:B--2---:R0:W-:Y:S04]  /*0360*/  STG.E desc[UR36][R6.64], R9 ;  /* 0x0000000906007986 */ /* 0x0041e8000c101924 */
[----:B------:R-:W2:Y:S01]  /*0370*/  LDG.E R3, desc[UR36][R4.64] ;  /* 0x0000002404037981 */ /* 0x000ea2000c1e1900 */
[----:B------:R-:W1:Y:S01]  /*0380*/  LDCU UR4, c[0x0][0x3d4] ;  /* 0x00007a80ff0477ac */ /* 0x000e620008000800 */
[----:B------:R-:W-:Y:S01]  /*0390*/  BSSY B0, `(.L_x_6) ;  /* 0x0000051000007945 */ /* 0x000fe20003800000 */
[----:B-1----:R-:W-:Y:S01]  /*03a0*/  IMAD.U32 R29, RZ, RZ, UR4 ;  /* 0x00000004ff1d7e24 */ /* 0x002fe2000f8e00ff */
[----:B--2---:R-:W-:-:S02]  /*03b0*/  IADD3 R11, PT, PT, R3, -0x1, RZ ;  /* 0xffffffff030b7810 */ /* 0x004fc40007ffe0ff */
[----:B------:R-:W-:-:S03]  /*03c0*/  ISETP.GE.AND P0, PT, R3, 0x3, PT ;  /* 0x000000030300780c */ /* 0x000fc60003f06270 */
[----:B------:R0:W-:Y:S10]  /*03d0*/  STG.E desc[UR36][R4.64], R11 ;  /* 0x0000000b04007986 */ /* 0x0001f4000c101924 */
[----:B------:R-:W-:Y:S05]  /*03e0*/  @!P0 BRA `(.L_x_7) ;  /* 0x00000004002c8947 */ /* 0x000fea0003800000 */
[----:B------:R-:W-:Y:S01]  /*03f0*/  MOV R14, R11 ;  /* 0x0000000b000e7202 */ /* 0x000fe20000000f00 */
[----:B------:R-:W-:Y:S01]  /*0400*/  IMAD.MOV.U32 R17, RZ, RZ, RZ ;  /* 0x000000ffff117224 */ /* 0x000fe200078e00ff */
[----:B------:R-:W-:Y:S01]  /*0410*/  MOV R15, 0x1 ;  /* 0x00000001000f7802 */ /* 0x000fe20000000f00 */
[----:B------:R-:W-:-:S07]  /*0420*/  IMAD.MOV.U32 R3, RZ, RZ, RZ ;  /* 0x000000ffff037224 */ /* 0x000fce00078e00ff */
.L_x_13:
[----:B0-----:R-:W-:Y:S01]  /*0430*/  IADD3 R11, PT, PT, R17, 0x2, RZ ;  /* 0x00000002110b7810 */ /* 0x001fe20007ffe0ff */
[----:B------:R-:W-:Y:S05]  /*0440*/  YIELD ;  /* 0x0000000000007946 */ /* 0x000fea0003800000 */
[----:B------:R-:W-:Y:S01]  /*0450*/  ISETP.GE.AND P0, PT, R11, R14, PT ;  /* 0x0000000e0b00720c */ /* 0x000fe20003f06270 */
[----:B------:R-:W-:Y:S01]  /*0460*/  BSSY.RELIABLE B1, `(.L_x_8) ;  /* 0x000003a000017945 */ /* 0x000fe20003800100 */
[----:B------:R-:W-:Y:S01]  /*0470*/  IMAD.MOV.U32 R9, RZ, RZ, R3 ;  /* 0x000000ffff097224 */ /* 0x000fe200078e0003 */
[----:B------:R-:W-:-:S10]  /*0480*/  MOV R3, R15 ;  /* 0x0000000f00037202 */ /* 0x000fd40000000f00 */
[----:B------:R-:W-:Y:S05]  /*0490*/  @!P0 BRA `(.L_x_9) ;  /* 0x0000000000448947 */ /* 0x000fea0003800000 */
[----:B------:R-:W0:Y:S01]  /*04a0*/  LDC.64 R14, c[0x0][0x3a8] ;  /* 0x0000ea00ff0e7b82 */ /* 0x000e220000000a00 */
[----:B------:R-:W-:Y:S02]  /*04b0*/  IMAD.IADD R11, R0, 0x1, R11 ;  /* 0x00000001000b7824 */ /* 0x000fe400078e020b */
[----:B------:R-:W-:-:S05]  /*04c0*/  IMAD.WIDE R8, R9, 0x4, R6 ;  /* 0x0000000409087825 */ /* 0x000fca00078e0206 */
[----:B------:R-:W2:Y:S01]  /*04d0*/  LDG.E R10, desc[UR36][R8.64] ;  /* 0x00000024080a7981 */ /* 0x000ea2000c1e1900 */
[----:B------:R-:W2:Y:S01]  /*04e0*/  LDC.64 R16, c[0x4][RZ] ;  /* 0x01000000ff107b82 */ /* 0x000ea20000000a00 */
[----:B0-----:R-:W-:-:S05]  /*04f0*/  IMAD.WIDE R14, R11, 0x4, R14 ;  /* 0x000000040b0e7825 */ /* 0x001fca00078e020e */
[----:B------:R-:W3:Y:S01]  /*0500*/  LDG.E R11, desc[UR36][R14.64] ;  /* 0x000000240e0b7981 */ /* 0x000ee2000c1e1900 */
[----:B--2---:R-:W-:-:S06]  /*0510*/  IMAD.WIDE R12, R10, 0x4, R16 ;  /* 0x000000040a0c7825 */ /* 0x004fcc00078e0210 */
[----:B------:R-:W2:Y:S01]  /*0520*/  LDG.E.STRONG.SYS R12, desc[UR36][R12.64] ;  /* 0x000000240c0c7981 */ /* 0x000ea2000c1f5900 */
[----:B---3--:R-:W-:-:S06]  /*0530*/  IMAD.WIDE R16, R11, 0x4, R16 ;  /* 0x000000040b107825 */ /* 0x008fcc00078e0210 */
[----:B------:R-:W2:Y:S01]  /*0540*/  LDG.E.STRONG.SYS R17, desc[UR36][R16.64] ;  /* 0x0000002410117981 */ /* 0x000ea2000c1f5900 */
[----:B------:R-:W-:Y:S01]  /*0550*/  MOV R25, R14 ;  /* 0x0000000e00197202 */ /* 0x000fe20000000f00 */
[----:B------:R-:W-:Y:S01]  /*0560*/  IMAD.MOV.U32 R26, RZ, RZ, R15 ;  /* 0x000000ffff1a7224 */ /* 0x000fe200078e000f */
[----:B--2---:R-:W-:-:S13]  /*0570*/  ISETP.GT.AND P0, PT, R12, R17, PT ;  /* 0x000000110c00720c */ /* 0x004fda0003f04270 */
[----:B------:R-:W-:Y:S05]  /*0580*/  @!P0 BREAK.RELIABLE B1 ;  /* 0x0000000000018942 */ /* 0x000fea0003800100 */
[----:B------:R-:W-:Y:S05]  /*0590*/  @P0 BRA `(.L_x_10) ;  /* 0x0000000000980947 */ /* 0x000fea0003800000 */
[----:B------:R-:W-:Y:S05]  /*05a0*/  BRA `(.L_x_7) ;  /* 0x0000000000bc7947 */ /* 0x000fea0003800000 */
.L_x_9:
[--C-:B------:R-:W-:Y:S01]  /*05b0*/  IMAD.WIDE R8, R9, 0x4, R6.reuse ;  /* 0x0000000409087825 */ /* 0x100fe200078e0206 */
[----:B------:R-:W0:Y:S03]  /*05c0*/  LDC.64 R18, c[0x4][RZ] ;  /* 0x01000000ff127b82 */ /* 0x000e260000000a00 */
[----:B------:R-:W-:Y:S01]  /*05d0*/  IMAD.WIDE R16, R17, 0x4, R6 ;  /* 0x0000000411107825 */ /* 0x000fe200078e0206 */
[----:B------:R-:W0:Y:S04]  /*05e0*/  LDG.E R10, desc[UR36][R8.64] ;  /* 0x00000024080a7981 */ /* 0x000e28000c1e1900 */
[----:B------:R-:W2:Y:S01]  /*05f0*/  LDG.E R11, desc[UR36][R16.64+0x4] ;  /* 0x00000424100b7981 */ /* 0x000ea2000c1e1900 */
[----:B0-----:R-:W-:-:S04]  /*0600*/  IMAD.WIDE R12, R10, 0x4, R18 ;  /* 0x000000040a0c7825 */ /* 0x001fc800078e0212 */
[----:B--2---:R-:W-:Y:S01]  /*0610*/  IMAD.WIDE R14, R11, 0x4, R18 ;  /* 0x000000040b0e7825 */ /* 0x004fe200078e0212 */
[----:B------:R-:W2:Y:S04]  /*0620*/  LDG.E.STRONG.SYS R20, desc[UR36][R12.64] ;  /* 0x000000240c147981 */ /* 0x000ea8000c1f5900 */
[----:B------:R-:W2:Y:S01]  /*0630*/  LDG.E.STRONG.SYS R21, desc[UR36][R14.64] ;  /* 0x000000240e157981 */ /* 0x000ea2000c1f5900 */
[----:B------:R-:W-:-:S04]  /*0640*/  IADD3 R25, P1, PT, R16, 0x4, RZ ;  /* 0x0000000410197810 */ /* 0x000fc80007f3e0ff */
[----:B------:R-:W-:Y:S02]  /*0650*/  IADD3.X R26, PT, PT, RZ, R17, RZ, P1, !PT ;  /* 0x00000011ff1a7210 */ /* 0x000fe40000ffe4ff */
[----:B--2---:R-:W-:-:S13]  /*0660*/  ISETP.GT.AND P0, PT, R20, R21, PT ;  /* 0x000000151400720c */ /* 0x004fda0003f04270 */
[----:B------:R-:W-:Y:S05]  /*0670*/  @P0 BRA `(.L_x_11) ;  /* 0x0000000000080947 */ /* 0x000fea0003800000 */
[----:B------:R0:W5:Y:S01]  /*0680*/  LDG.E R11, desc[UR36][R16.64+0x8] ;  /* 0x00000824100b7981 */ /* 0x000162000c1e1900 */
[----:B------:R-:W-:Y:S05]  /*0690*/  BRA `(.L_x_12) ;  /* 0x00000000001c7947 */ /* 0x000fea0003800000 */
.L_x_11:
[----:B------:R-:W2:Y:S04]  /*06a0*/  LDG.E R27, desc[UR36][R16.64+0x8] ;  /* 0x00000824101b7981 */ /* 0x000ea8000c1e1900 */
[----:B------:R-:W3:Y:S01]  /*06b0*/  LDG.E.STRONG.SYS R23, desc[UR36][R14.64] ;  /* 0x000000240e177981 */ /* 0x000ee2000c1f5900 */
[----:B--2---:R-:W-:-:S06]  /*06c0*/  IMAD.WIDE R20, R27, 0x4, R18 ;  /* 0x000000041b147825 */ /* 0x004fcc00078e0212 */
[----:B------:R-:W3:Y:S02]  /*06d0*/  LDG.E.STRONG.SYS R20, desc[UR36][R20.64] ;  /* 0x0000002414147981 */ /* 0x000ee4000c1f5900 */
[----:B---3--:R-:W-:-:S13]  /*06e0*/  ISETP.GT.AND P0, PT, R23, R20, PT ;  /* 0x000000141700720c */ /* 0x008fda0003f04270 */
[----:B------:R-:W-:Y:S05]  /*06f0*/  @!P0 BRA `(.L_x_10) ;  /* 0x0000000000408947 */ /* 0x000fea0003800000 */
[----:B------:R-:W-:-:S07]  /*0700*/  IMAD.MOV.U32 R11, RZ, RZ, R27 ;  /* 0x000000ffff0b7224 */ /* 0x000fce00078e001b */
.L_x_12:
[----:B-----5:R-:W-:Y:S01]  /*0710*/  IMAD.WIDE R18, R11, 0x4, R18 ;  /* 0x000000040b127825 */ /* 0x020fe200078e0212 */
[----:B------:R-:W2:Y:S04]  /*0720*/  LDG.E.STRONG.SYS R12, desc[UR36][R12.64] ;  /* 0x000000240c0c7981 */ /* 0x000ea8000c1f5900 */
[----:B------:R-:W2:Y:S02]  /*0730*/  LDG.E.STRONG.SYS R21, desc[UR36][R18.64] ;  /* 0x0000002412157981 */ /* 0x000ea4000c1f5900 */
[----:B--2---:R-:W-:-:S13]  /*0740*/  ISETP.GT.AND P0, PT, R12, R21, PT ;  /* 0x000000150c00720c */ /* 0x004fda0003f04270 */
[----:B------:R-:W-:Y:S05]  /*0750*/  @!P0 BREAK.RELIABLE B1 ;  /* 0x0000000000018942 */ /* 0x000fea0003800100 */
[----:B------:R-:W-:Y:S05]  /*0760*/  @!P0 BRA `(.L_x_7) ;  /* 0x00000000004c8947 */ /* 0x000fea0003800000 */
[----:B------:R-:W2:Y:S04]  /*0770*/  LDG.E.STRONG.SYS R18, desc[UR36][R18.64] ;  /* 0x0000002412127981 */ /* 0x000ea8000c1f5900 */
[----:B------:R-:W2:Y:S01]  /*0780*/  LDG.E.STRONG.SYS R15, desc[UR36][R14.64] ;  /* 0x000000240e0f7981 */ /* 0x000ea2000c1f5900 */
[----:B------:R-:W-:-:S04]  /*0790*/  IADD3 R12, P1, PT, R16, 0x8, RZ ;  /* 0x00000008100c7810 */ /* 0x000fc80007f3e0ff */
[----:B0-----:R-:W-:Y:S02]  /*07a0*/  IADD3.X R16, PT, PT, RZ, R17, RZ, P1, !PT ;  /* 0x00000011ff107210 */ /* 0x001fe40000ffe4ff */
[----:B--2---:R-:W-:-:S13]  /*07b0*/  ISETP.GT.AND P0, PT, R18, R15, PT ;  /* 0x0000000f1200720c */ /* 0x004fda0003f04270 */
[----:B------:R-:W-:Y:S05]  /*07c0*/  @P0 BREAK.RELIABLE B1 ;  /* 0x0000000000010942 */ /* 0x000fea0003800100 */
[----:B------:R-:W-:Y:S05]  /*07d0*/  @P0 BRA `(.L_x_7) ;  /* 0x0000000000300947 */ /* 0x000fea0003800000 */
[----:B------:R-:W-:Y:S01]  /*07e0*/  IMAD.MOV.U32 R25, RZ, RZ, R12 ;  /* 0x000000ffff197224 */ /* 0x000fe200078e000c */
[----:B------:R-:W-:-:S07]  /*07f0*/  MOV R26, R16 ;  /* 0x00000010001a7202 */ /* 0x000fce0000000f00 */
.L_x_10:
[----:B------:R-:W-:Y:S05]  /*0800*/  BSYNC.RELIABLE B1 ;  /* 0x0000000000017941 */ /* 0x000fea0003800100 */
.L_x_8:
[----:B------:R-:W-:Y:S01]  /*0810*/  IMAD.MOV.U32 R12, RZ, RZ, R25 ;  /* 0x000000ffff0c7224 */ /* 0x000fe200078e0019 */
[----:B------:R-:W-:-:S05]  /*0820*/  MOV R13, R26 ;  /* 0x0000001a000d7202 */ /* 0x000fca0000000f00 */
[----:B------:R1:W-:Y:S04]  /*0830*/  STG.E desc[UR36][R12.64], R10 ;  /* 0x0000000a0c007986 */ /* 0x0003e8000c101924 */
[----:B------:R1:W-:Y:S04]  /*0840*/  STG.E desc[UR36][R8.64], R11 ;  /* 0x0000000b08007986 */ /* 0x0003e8000c101924 */
[----:B------:R-:W2:Y:S01]  /*0850*/  LDG.E R14, desc[UR36][R4.64] ;  /* 0x00000024040e7981 */ /* 0x000ea2000c1e1900 */
[----:B------:R-:W-:-:S05]  /*0860*/  IMAD.SHL.U32 R17, R3, 0x2, RZ ;  /* 0x0000000203117824 */ /* 0x000fca00078e00ff */
[----:B------:R-:W-:-:S04]  /*0870*/  IADD3 R15, PT, PT, R17, 0x1, RZ ;  /* 0x00000001110f7810 */ /* 0x000fc80007ffe0ff */
[----:B--2---:R-:W-:-:S13]  /*0880*/  ISETP.GE.AND P0, PT, R15, R14, PT ;  /* 0x0000000e0f00720c */ /* 0x004fda0003f06270 */
[----:B-1----:R-:W-:Y:S05]  /*0890*/  @!P0 BRA `(.L_x_13) ;  /* 0xfffffff800e48947 */ /* 0x002fea000383ffff */
.L_x_7:
[----:B------:R-:W-:Y:S05]  /*08a0*/  BSYNC B0 ;  /* 0x0000000000007941 */ /* 0x000fea0003800000 */
.L_x_6:
[----:B------:R-:W1:Y:S01]  /*08b0*/  LDCU UR4, c[0x0][0x3dc] ;  /* 0x00007b80ff0477ac */ /* 0x000e620008000800 */
[----:B0-----:R-:W0:Y:S01]  /*08c0*/  LDC.64 R6, c[0x0][0x380] ;  /* 0x0000e000ff067b82 */ /* 0x001e220000000a00 */
[C---:B-----5:R-:W-:Y:S02]  /*08d0*/  ISETP.NE.AND P1, PT, R24.reuse, UR38, PT ;  /* 0x0000002618007c0c */ /* 0x060fe4000bf25270 */
[C---:B-1----:R-:W-:Y:S01]  /*08e0*/  ISETP.NE.AND P0, PT, R24.reuse, UR4, PT ;  /* 0x0000000418007c0c */ /* 0x042fe2000bf05270 */
[----:B0-----:R-:W-:-:S12]  /*08f0*/  IMAD.WIDE R6, R24, 0x4, R6 ;  /* 0x0000000418067825 */ /* 0x001fd800078e0206 */
[----:B------:R-:W0:Y:S01]  /*0900*/  @!P0 LDC.64 R4, c[0x0][0x3c8] ;  /* 0x0000f200ff048b82 */ /* 0x000e220000000a00 */
[----:B------:R-:W-:-:S05]  /*0910*/  @!P0 IMAD.MOV.U32 R3, RZ, RZ, 0x1 ;  /* 0x00000001ff038424 */ /* 0x000fca00078e00ff */
[----:B0-----:R0:W-:Y:S04]  /*0920*/  @!P0 STG.E desc[UR36][R4.64], R3 ;  /* 0x0000000304008986 */ /* 0x0011e8000c101924 */
[----:B------:R-:W2:Y:S04]  /*0930*/  @P1 LDG.E R29, desc[UR36][R6.64+0x4] ;  /* 0x00000424061d1981 */ /* 0x000ea8000c1e1900 */
[----:B------:R-:W2:Y:S02]  /*0940*/  LDG.E R28, desc[UR36][R6.64] ;  /* 0x00000024061c7981 */ /* 0x000ea4000c1e1900 */
[----:B--2---:R-:W-:-:S13]  /*0950*/  ISETP.GE.AND P0, PT, R28, R29, PT ;  /* 0x0000001d1c00720c */ /* 0x004fda0003f06270 */
[----:B0-----:R-:W-:Y:S05]  /*0960*/  @P0 EXIT ;  /* 0x000000000000094d */ /* 0x001fea0003800000 */
[----:B------:R-:W0:Y:S08]  /*0970*/  LDC.64 R32, c[0x4][RZ] ;  /* 0x01000000ff207b82 */ /* 0x000e300000000a00 */
[----:B------:R-:W1:Y:S01]  /*0980*/  LDC.64 R18, c[0x0][0x398] ;  /* 0x0000e600ff127b82 */ /* 0x000e620000000a00 */
[----:B0-----:R-:W-:-:S04]  /*0990*/  IMAD.WIDE R32, R24, 0x4, R32 ;  /* 0x0000000418207825 */ /* 0x001fc800078e0220 */
[----:B-1----:R-:W-:-:S07]  /*09a0*/  IMAD.WIDE R18, R24, 0x4, R18 ;  /* 0x0000000418127825 */ /* 0x002fce00078e0212 */
.L_x_20:
[----:B0-----:R-:W0:Y:S08]  /*09b0*/  LDC.64 R4, c[0x0][0x388] ;  /* 0x0000e200ff047b82 */ /* 0x001e300000000a00 */
[----:B------:R-:W1:Y:S01]  /*09c0*/  LDC.64 R16, c[0x0][0x3b8] ;  /* 0x0000ee00ff107b82 */ /* 0x000e620000000a00 */
[----:B0-----:R-:W-:-:S05]  /*09d0*/  IMAD.WIDE R4, R28, 0x4, R4 ;  /* 0x000000041c047825 */ /* 0x001fca00078e0204 */
[----:B------:R-:W1:Y:S01]  /*09e0*/  LDG.E R25, desc[UR36][R4.64] ;  /* 0x0000002404197981 */ /* 0x000e62000c1e1900 */
[----:B------:R-:W-:Y:S01]  /*09f0*/  MOV R31, R28 ;  /* 0x0000001c001f7202 */ /* 0x000fe20000000f00 */
[----:B------:R-:W-:Y:S01]  /*0a00*/  VIADD R28, R28, 0x1 ;  /* 0x000000011c1c7836 */ /* 0x000fe20000000000 */
[----:B------:R-:W-:Y:S05]  /*0a10*/  YIELD ;  /* 0x0000000000007946 */ /* 0x000fea0003800000 */
[----:B------:R-:W-:Y:S01]  /*0a20*/  ISETP.NE.AND P0, PT, R28, R29, PT ;  /* 0x0000001d1c00720c */ /* 0x000fe20003f05270 */
[----:B------:R-:W-:Y:S01]  /*0a30*/  HFMA2 R7, -RZ, RZ, 0, 5.9604644775390625e-08 ;  /* 0x00000001ff077431 */ /* 0x000fe200000001ff */
[----:B------:R-:W-:Y:S02]  /*0a40*/  BSSY B0, `(.L_x_14) ;  /* 0x0000008000007945 */ /* 0x000fe40003800000 */
[----:B------:R-:W-:Y:S01]  /*0a50*/  P2R R30, PR, RZ, 0x1 ;  /* 0x00000001ff1e7803 */ /* 0x000fe20000000000 */
[----:B-1---5:R-:W-:-:S08]  /*0a60*/  IMAD.WIDE R16, R25, 0x4, R16 ;  /* 0x0000000419107825 */ /* 0x022fd000078e0210 */
.L_x_15:
[----:B------:R-:W-:Y:S01]  /*0a70*/  IMAD.MOV.U32 R6, RZ, RZ, RZ ;  /* 0x000000ffff067224 */ /* 0x000fe200078e00ff */
[----:B------:R-:W-:Y:S05]  /*0a80*/  YIELD ;  /* 0x0000000000007946 */ /* 0x000fea0003800000 */
[----:B------:R-:W2:Y:S02]  /*0a90*/  ATOMG.E.CAS.STRONG.GPU PT, R0, [R16], R6, R7 ;  /* 0x00000006100073a9 */ /* 0x000ea400001ee107 */
[----:B--2---:R-:W-:-:S13]  /*0aa0*/  ISETP.NE.AND P0, PT, R0, RZ, PT ;  /* 0x000000ff0000720c */ /* 0x004fda0003f05270 */
[----:B------:R-:W-:Y:S05]  /*0ab0*/  @P0 BRA `(.L_x_15) ;  /* 0xfffffffc00ec0947 */ /* 0x000fea000383ffff */
[----:B------:R-:W-:Y:S05]  /*0ac0*/  BSYNC B0 ;  /* 0x0000000000007941 */ /* 0x000fea0003800000 */
.L_x_14:
[----:B------:R-:W0:Y:S01]  /*0ad0*/  LDC.64 R34, c[0x4][RZ] ;  /* 0x01000000ff227b82 */ /* 0x000e220000000a00 */
[----:B------:R-:W2:Y:S01]  /*0ae0*/  LDG.E R27, desc[UR36][R16.64] ;  /* 0x00000024101b7981 */ /* 0x000ea2000c1e1900 */
[----:B------:R-:W-:Y:S01]  /*0af0*/  MOV R23, 0x18 ;  /* 0x0000001800177802 */ /* 0x000fe20000000f00 */
[----:B------:R-:W1:Y:S01]  /*0b00*/  LDCU.64 UR4, c[0x4][0x8] ;  /* 0x01000100ff0477ac */ /* 0x000e620008000a00 */
[----:B0-----:R-:W-:-:S05]  /*0b10*/  IMAD.WIDE R34, R25, 0x4, R34 ;  /* 0x0000000419227825 */ /* 0x001fca00078e0222 */
[----:B------:R-:W2:Y:S01]  /*0b20*/  LDG.E.STRONG.SYS R26, desc[UR36][R34.64] ;  /* 0x00000024221a7981 */ /* 0x000ea2000c1f5900 */
[----:B------:R0:W3:Y:S01]  /*0b30*/  LDC.64 R8, c[0x4][R23] ;  /* 0x0100000017087b82 */ /* 0x0000e20000000a00 */
[----:B-1----:R-:W-:Y:S01]  /*0b40*/  MOV R4, UR4 ;  /* 0x0000000400047c02 */ /* 0x002fe20008000f00 */
[----:B------:R-:W-:Y:S01]  /*0b50*/  IMAD.U32 R5, RZ, RZ, UR5 ;  /* 0x00000005ff057e24 */ /* 0x000fe2000f8e00ff */
[----:B------:R-:W-:Y:S01]  /*0b60*/  MOV R6, R22 ;  /* 0x0000001600067202 */ /* 0x000fe20000000f00 */
[----:B------:R-:W-:Y:S01]  /*0b70*/  IMAD.MOV.U32 R7, RZ, RZ, R2 ;  /* 0x000000ffff077224 */ /* 0x000fe200078e0002 */
[----:B--23--:R0:W-:Y:S06]  /*0b80*/  STL.128 [R1], R24 ;  /* 0x0000001801007387 */ /* 0x00c1ec0000100c00 */
[----:B------:R-:W-:-:S07]  /*0b90*/  LEPC R20, `(.L_x_16) ;  /* 0x000000001014794e */ /* 0x000fce0000000000 */
[----:B0-----:R-:W-:Y:S05]  /*0ba0*/  CALL.ABS.NOINC R8 ;  /* 0x0000000008007343 */ /* 0x001fea0003c00000 */
.L_x_16:
[----:B------:R-:W0:Y:S01]  /*0bb0*/  LDC.64 R4, c[0x0][0x390] ;  /* 0x0000e400ff047b82 */ /* 0x000e220000000a00 */
[----:B------:R-:W2:Y:S04]  /*0bc0*/  LDG.E.STRONG.SYS R0, desc[UR36][R34.64] ;  /* 0x0000002422007981 */ /* 0x000ea8000c1f5900 */
[----:B------:R-:W3:Y:S03]  /*0bd0*/  LDG.E R8, desc[UR36][R18.64] ;  /* 0x0000002412087981 */ /* 0x000ee6000c1e1900 */
[----:B------:R-:W1:Y:S01]  /*0be0*/  LDC.64 R6, c[0x0][0x398] ;  /* 0x0000e600ff067b82 */ /* 0x000e620000000a00 */
[----:B------:R-:W3:Y:S01]  /*0bf0*/  LDG.E.STRONG.SYS R3, desc[UR36][R32.64] ;  /* 0x0000002420037981 */ /* 0x000ee2000c1f5900 */
[----:B0-----:R-:W-:-:S06]  /*0c00*/  IMAD.WIDE R4, R31, 0x4, R4 ;  /* 0x000000041f047825 */ /* 0x001fcc00078e0204 */
[----:B------:R-:W3:Y:S01]  /*0c10*/  LDG.E R5, desc[UR36][R4.64] ;  /* 0x0000002404057981 */ /* 0x000ee2000c1e1900 */
[----:B-1----:R-:W-:-:S06]  /*0c20*/  IMAD.WIDE R6, R25, 0x4, R6 ;  /* 0x0000000419067825 */ /* 0x002fcc00078e0206 */
[----:B------:R-:W4:Y:S01]  /*0c30*/  LDG.E R6, desc[UR36][R6.64] ;  /* 0x0000002406067981 */ /* 0x000f22000c1e1900 */
[----:B------:R-:W-:Y:S01]  /*0c40*/  BSSY.RECONVERGENT B6, `(.L_x_17) ;  /* 0x0000024000067945 */ /* 0x000fe20003800200 */
[----:B---3--:R-:W-:-:S04]  /*0c50*/  IADD3 R3, PT, PT, R5, R3, -R8 ;  /* 0x0000000305037210 */ /* 0x008fc80007ffe808 */
[----:B----4-:R-:W-:-:S04]  /*0c60*/  IADD3 R3, PT, PT, R3, R6, RZ ;  /* 0x0000000603037210 */ /* 0x010fc80007ffe0ff */
[----:B--2---:R-:W-:-:S13]  /*0c70*/  ISETP.GT.AND P0, PT, R0, R3, PT ;  /* 0x000000030000720c */ /* 0x004fda0003f04270 */
[----:B------:R-:W-:Y:S05]  /*0c80*/  @!P0 BRA `(.L_x_18) ;  /* 0x00000000007c8947 */ /* 0x000fea0003800000 */
[----:B------:R-:W2:Y:S01]  /*0c90*/  LDG.E.STRONG.SYS R0, desc[UR36][R32.64] ;  /* 0x0000002420007981 */ /* 0x000ea2000c1f5900 */
[----:B------:R-:W0:Y:S02]  /*0ca0*/  LDC.64 R10, c[0x0][0x3a0] ;  /* 0x0000e800ff0a7b82 */ /* 0x000e240000000a00 */
[----:B0-----:R-:W-:Y:S01]  /*0cb0*/  IMAD.WIDE R10, R25, 0x4, R10 ;  /* 0x00000004190a7825 */ /* 0x001fe200078e020a */
[----:B--2---:R-:W-:-:S05]  /*0cc0*/  IADD3 R0, PT, PT, R5, R0, -R8 ;  /* 0x0000000005007210 */ /* 0x004fca0007ffe808 */
[----:B------:R-:W-:-:S05]  /*0cd0*/  IMAD.IADD R3, R6, 0x1, R0 ;  /* 0x0000000106037824 */ /* 0x000fca00078e0200 */
[----:B------:R0:W-:Y:S01]  /*0ce0*/  STG.E.STRONG.SYS desc[UR36][R34.64], R3 ;  /* 0x0000000322007986 */ /* 0x0001e2000c115924 */
[----:B------:R-:W-:Y:S01]  /*0cf0*/  @!PT LDS RZ, [RZ] ;  /* 0x00000000fffff984 */ /* 0x000fe20000000800 */
[----:B------:R-:W-:Y:S01]  /*0d00*/  @!PT LDS RZ, [RZ] ;  /* 0x00000000fffff984 */ /* 0x000fe20000000800 */
[----:B------:R-:W-:Y:S01]  /*0d10*/  @!PT LDS RZ, [RZ] ;  /* 0x00000000fffff984 */ /* 0x000fe20000000800 */
[----:B------:R-:W-:Y:S01]  /*0d20*/  @!PT LDS RZ, [RZ] ;  /* 0x00000000fffff984 */ /* 0x000fe20000000800 */
[----:B------:R-:W-:-:S00]  /*0d30*/  MEMBAR.ALL.CTA ;  /* 0x0000000000007992 */ /* 0x000fc00000008000 */
[----:B------:R-:W-:Y:S06]  /*0d40*/  MEMBAR.SC.GPU ;  /* 0x0000000000007992 */ /* 0x000fec0000002000 */
[----:B------:R-:W-:-:S00]  /*0d50*/  ERRBAR ;  /* 0x00000000000079ab */ /* 0x000fc00000000000 */
[----:B------:R-:W-:Y:S06]  /*0d60*/  CGAERRBAR ;  /* 0x00000000000075ab */ /* 0x000fec0000000000 */
[----:B------:R-:W-:Y:S04]  /*0d70*/  CCTL.IVALL ;  /* 0x00000000ff00798f */ /* 0x000fe80002000000 */
[----:B------:R0:W-:Y:S01]  /*0d80*/  STG.E desc[UR36][R10.64], R24 ;  /* 0x000000180a007986 */ /* 0x0001e2000c101924 */
[----:B------:R-:W1:Y:S03]  /*0d90*/  LDCU.64 UR4, c[0x4][0x10] ;  /* 0x01000200ff0477ac */ /* 0x000e660008000a00 */
[----:B------:R-:W2:Y:S04]  /*0da0*/  LDG.E.STRONG.SYS R26, desc[UR36][R34.64] ;  /* 0x00000024221a7981 */ /* 0x000ea8000c1f5900 */
[----:B------:R-:W2:Y:S01]  /*0db0*/  LDG.E R27, desc[UR36][R16.64] ;  /* 0x00000024101b7981 */ /* 0x000ea2000c1e1900 */
[----:B------:R0:W3:Y:S01]  /*0dc0*/  LDC.64 R8, c[0x4][R23] ;  /* 0x0100000017087b82 */ /* 0x0000e20000000a00 */
[----:B------:R-:W-:Y:S01]  /*0dd0*/  MOV R6, R22 ;  /* 0x0000001600067202 */ /* 0x000fe20000000f00 */
[----:B------:R-:W-:Y:S01]  /*0de0*/  IMAD.MOV.U32 R7, RZ, RZ, R2 ;  /* 0x000000ffff077224 */ /* 0x000fe200078e0002 */
[----:B-1----:R-:W-:Y:S01]  /*0df0*/  MOV R4, UR4 ;  /* 0x0000000400047c02 */ /* 0x002fe20008000f00 */
[----:B------:R-:W-:Y:S01]  /*0e00*/  IMAD.U32 R5, RZ, RZ, UR5 ;  /* 0x00000005ff057e24 */ /* 0x000fe2000f8e00ff */
[----:B--23--:R0:W-:Y:S06]  /*0e10*/  STL.128 [R1], R24 ;  /* 0x0000001801007387 */ /* 0x00c1ec0000100c00 */
[----:B------:R-:W-:-:S07]  /*0e20*/  LEPC R20, `(.L_x_19) ;  /* 0x000000001014794e */ /* 0x000fce0000000000 */
[----:B0-----:R-:W-:Y:S05]  /*0e30*/  CALL.ABS.NOINC R8 ;  /* 0x0000000008007343 */ /* 0x001fea0003c00000 */
.L_x_19:
[----:B------:R-:W0:Y:S01]  /*0e40*/  LDC.64 R4, c[0x0][0x3c0] ;  /* 0x0000f000ff047b82 */ /* 0x000e220000000a00 */
[----:B------:R-:W-:Y:S02]  /*0e50*/  HFMA2 R3, -RZ, RZ, 0, 5.9604644775390625e-08 ;  /* 0x00000001ff037431 */ /* 0x000fe400000001ff */
[----:B0-----:R-:W-:-:S05]  /*0e60*/  IMAD.WIDE R4, R25, 0x4, R4 ;  /* 0x0000000419047825 */ /* 0x001fca00078e0204 */
[----:B------:R0:W-:Y:S02]  /*0e70*/  STG.E desc[UR36][R4.64], R3 ;  /* 0x0000000304007986 */ /* 0x0001e4000c101924 */
.L_x_18:
[----:B------:R-:W-:Y:S05]  /*0e80*/  BSYNC.RECONVERGENT B6 ;  /* 0x0000000000067941 */ /* 0x000fea0003800200 */
.L_x_17:
[----:B------:R-:W-:Y:S01]  /*0e90*/  ISETP.NE.AND P0, PT, R30, RZ, PT ;  /* 0x000000ff1e00720c */ /* 0x000fe20003f05270 */
[----:B0-----:R-:W-:Y:S01]  /*0ea0*/  IMAD.MOV.U32 R4, RZ, RZ, 0x1 ;  /* 0x00000001ff047424 */ /* 0x001fe200078e00ff */
[----:B------:R-:W-:-:S05]  /*0eb0*/  MOV R5, RZ ;  /* 0x000000ff00057202 */ /* 0x000fca0000000f00 */
[----:B------:R0:W5:Y:S06]  /*0ec0*/  ATOMG.E.CAS.STRONG.GPU PT, RZ, [R16], R4, R5 ;  /* 0x0000000410ff73a9 */ /* 0x00016c00001ee105 */
[----:B------:R-:W-:Y:S05]  /*0ed0*/  @P0 BRA `(.L_x_20) ;  /* 0xfffffff800b40947 */ /* 0x000fea000383ffff */
[----:B------:R-:W-:Y:S05]  /*0ee0*/  EXIT ;  /* 0x000000000000794d */ /* 0x000fea0003800000 */
.L_x_21:
        /* <DEDUP_REMOVED lines=9> */
.L_x_24:


//--------------------- .nv.global.init           --------------------------
	.section	.nv.global.init,"aw",@progbits
.nv.global.init:
	.type		$str,@object
	.size		$str,($str$1 - $str)
$str:
        /*0000*/ 	.byte	0x25, 0x64, 0x24, 0x25, 0x64, 0x3a, 0x20, 0x25, 0x64, 0x20, 0x2c, 0x25, 0x64, 0x0a, 0x00
	.type		$str$1,@object
	.size		$str$1,(.L_2 - $str$1)
$str$1:
        /*000f*/ 	.byte	0x25, 0x64, 0x2d, 0x25, 0x64, 0x3a, 0x20, 0x25, 0x64, 0x20, 0x2c, 0x25, 0x64, 0x0a, 0x00
.L_2:


//--------------------- .nv.shared.reserved.0     --------------------------
	.section	.nv.shared.reserved.0,"aw",@nobits
	.weak		__nv_reservedSMEM_offset_0_alias
	.size		__nv_reservedSMEM_offset_0_alias, 0, 64
	.other		__nv_reservedSMEM_offset_0_alias,@"STO_CUDA_RESERVED_SHARED STV_DEFAULT"
__nv_reservedSMEM_offset_0_alias:
	.zero		0
	.zero		64


//--------------------- .nv.global                --------------------------
	.section	.nv.global,"aw",@nobits
	.align	4
.nv.global:
	.type		Cx,@object
	.size		Cx,(.L_0 - Cx)
Cx:
	.zero		4000000
.L_0:


//--------------------- .nv.constant0._Z8insertPQPiS_S_S_ii --------------------------
	.section	.nv.constant0._Z8insertPQPiS_S_S_ii,"a",@progbits
	.sectionflags	@""
	.align	4
.nv.constant0._Z8insertPQPiS_S_S_ii:
	.zero		936


//--------------------- .nv.constant0._Z5setNVPiS_S_i --------------------------
	.section	.nv.constant0._Z5setNVPiS_S_i,"a",@progbits
	.sectionflags	@""
	.align	4
.nv.constant0._Z5setNVPiS_S_i:
	.zero		924


//--------------------- .nv.constant0._Z6A_starPiS_S_S_S_S_S_S_S_S_iiii --------------------------
	.section	.nv.constant0._Z6A_starPiS_S_S_S_S_S_S_S_S_iiii,"a",@progbits
	.sectionflags	@""
	.align	4
.nv.constant0._Z6A_starPiS_S_S_S_S_S_S_S_S_iiii:
	.zero		992


//--------------------- SYMBOLS --------------------------

	.type		.nv.reservedSmem.offset0,@object
	.size		.nv.reservedSmem.offset0,0x4
	.type		vprintf,@function
